//
// Generated by NVIDIA NVVM Compiler
//
// Compiler Build ID: CL-36424714
// Cuda compilation tools, release 13.0, V13.0.88
// Based on NVVM 20.0.0
//

.version 9.0
.target sm_100
.address_size 64

	// .globl	_ZN3vdd15bit_pack_kernelEPKhiPh

.visible .entry _ZN3vdd15bit_pack_kernelEPKhiPh(
	.param .u64 .ptr .align 1 _ZN3vdd15bit_pack_kernelEPKhiPh_param_0,
	.param .u32 _ZN3vdd15bit_pack_kernelEPKhiPh_param_1,
	.param .u64 .ptr .align 1 _ZN3vdd15bit_pack_kernelEPKhiPh_param_2
)
{
	.reg .pred 	%p<6>;
	.reg .b16 	%rs<23>;
	.reg .b32 	%r<14>;
	.reg .b64 	%rd<9>;

	ld.param.u64 	%rd2, [_ZN3vdd15bit_pack_kernelEPKhiPh_param_0];
	ld.param.u32 	%r3, [_ZN3vdd15bit_pack_kernelEPKhiPh_param_1];
	ld.param.u64 	%rd3, [_ZN3vdd15bit_pack_kernelEPKhiPh_param_2];
	mov.u32 	%r4, %ctaid.x;
	mov.u32 	%r5, %ntid.x;
	mov.u32 	%r6, %tid.x;
	mad.lo.s32 	%r1, %r4, %r5, %r6;
	shr.s32 	%r7, %r3, 31;
	shr.u32 	%r8, %r7, 30;
	add.s32 	%r9, %r3, %r8;
	shr.s32 	%r10, %r9, 2;
	setp.ge.s32 	%p1, %r1, %r10;
	@%p1 bra 	$L__BB0_10;
	cvta.to.global.u64 	%rd4, %rd2;
	shl.b32 	%r2, %r1, 2;
	setp.ge.s32 	%p2, %r2, %r3;
	cvt.s64.s32 	%rd5, %r2;
	add.s64 	%rd1, %rd4, %rd5;
	mov.b16 	%rs20, 0;
	@%p2 bra 	$L__BB0_3;
	ld.global.u8 	%rs10, [%rd1];
	shl.b16 	%rs20, %rs10, 6;
$L__BB0_3:
	add.s32 	%r11, %r2, 1;
	setp.ge.s32 	%p3, %r11, %r3;
	@%p3 bra 	$L__BB0_5;
	ld.global.u8 	%rs11, [%rd1+1];
	shl.b16 	%rs12, %rs11, 4;
	and.b16  	%rs13, %rs12, 48;
	or.b16  	%rs20, %rs13, %rs20;
$L__BB0_5:
	add.s32 	%r12, %r2, 2;
	setp.ge.s32 	%p4, %r12, %r3;
	@%p4 bra 	$L__BB0_7;
	ld.global.u8 	%rs14, [%rd1+2];
	shl.b16 	%rs15, %rs14, 2;
	and.b16  	%rs16, %rs15, 12;
	or.b16  	%rs20, %rs16, %rs20;
$L__BB0_7:
	add.s32 	%r13, %r2, 3;
	setp.ge.s32 	%p5, %r13, %r3;
	@%p5 bra 	$L__BB0_9;
	ld.global.u8 	%rs17, [%rd1+3];
	and.b16  	%rs18, %rs17, 3;
	or.b16  	%rs20, %rs18, %rs20;
$L__BB0_9:
	cvt.s64.s32 	%rd6, %r1;
	cvta.to.global.u64 	%rd7, %rd3;
	add.s64 	%rd8, %rd7, %rd6;
	st.global.u8 	[%rd8], %rs20;
$L__BB0_10:
	ret;

}
	// .globl	_ZN3vdd20grid_to_bytes_kernelEPKhiiiiiiiiiiPh
.visible .entry _ZN3vdd20grid_to_bytes_kernelEPKhiiiiiiiiiiPh(
	.param .u64 .ptr .align 1 _ZN3vdd20grid_to_bytes_kernelEPKhiiiiiiiiiiPh_param_0,
	.param .u32 _ZN3vdd20grid_to_bytes_kernelEPKhiiiiiiiiiiPh_param_1,
	.param .u32 _ZN3vdd20grid_to_bytes_kernelEPKhiiiiiiiiiiPh_param_2,
	.param .u32 _ZN3vdd20grid_to_bytes_kernelEPKhiiiiiiiiiiPh_param_3,
	.param .u32 _ZN3vdd20grid_to_bytes_kernelEPKhiiiiiiiiiiPh_param_4,
	.param .u32 _ZN3vdd20grid_to_bytes_kernelEPKhiiiiiiiiiiPh_param_5,
	.param .u32 _ZN3vdd20grid_to_bytes_kernelEPKhiiiiiiiiiiPh_param_6,
	.param .u32 _ZN3vdd20grid_to_bytes_kernelEPKhiiiiiiiiiiPh_param_7,
	.param .u32 _ZN3vdd20grid_to_bytes_kernelEPKhiiiiiiiiiiPh_param_8,
	.param .u32 _ZN3vdd20grid_to_bytes_kernelEPKhiiiiiiiiiiPh_param_9,
	.param .u32 _ZN3vdd20grid_to_bytes_kernelEPKhiiiiiiiiiiPh_param_10,
	.param .u64 .ptr .align 1 _ZN3vdd20grid_to_bytes_kernelEPKhiiiiiiiiiiPh_param_11
)
{
	.reg .pred 	%p<18>;
	.reg .b16 	%rs<55>;
	.reg .b32 	%r<84>;
	.reg .b32 	%f<33>;
	.reg .b64 	%rd<15>;

	ld.param.u64 	%rd3, [_ZN3vdd20grid_to_bytes_kernelEPKhiiiiiiiiiiPh_param_0];
	ld.param.u32 	%r8, [_ZN3vdd20grid_to_bytes_kernelEPKhiiiiiiiiiiPh_param_1];
	ld.param.u32 	%r9, [_ZN3vdd20grid_to_bytes_kernelEPKhiiiiiiiiiiPh_param_2];
	ld.param.u32 	%r10, [_ZN3vdd20grid_to_bytes_kernelEPKhiiiiiiiiiiPh_param_3];
	ld.param.u32 	%r11, [_ZN3vdd20grid_to_bytes_kernelEPKhiiiiiiiiiiPh_param_4];
	ld.param.u32 	%r12, [_ZN3vdd20grid_to_bytes_kernelEPKhiiiiiiiiiiPh_param_5];
	ld.param.u32 	%r13, [_ZN3vdd20grid_to_bytes_kernelEPKhiiiiiiiiiiPh_param_6];
	ld.param.u32 	%r14, [_ZN3vdd20grid_to_bytes_kernelEPKhiiiiiiiiiiPh_param_7];
	ld.param.u32 	%r15, [_ZN3vdd20grid_to_bytes_kernelEPKhiiiiiiiiiiPh_param_8];
	ld.param.u32 	%r16, [_ZN3vdd20grid_to_bytes_kernelEPKhiiiiiiiiiiPh_param_10];
	ld.param.u64 	%rd2, [_ZN3vdd20grid_to_bytes_kernelEPKhiiiiiiiiiiPh_param_11];
	cvta.to.global.u64 	%rd1, %rd3;
	shl.b32 	%r17, %r16, 1;
	sub.s32 	%r1, %r14, %r17;
	sub.s32 	%r18, %r15, %r17;
	mul.lo.s32 	%r2, %r1, %r18;
	shr.s32 	%r19, %r2, 31;
	shr.u32 	%r20, %r19, 30;
	add.s32 	%r21, %r2, %r20;
	shr.s32 	%r22, %r21, 2;
	mov.u32 	%r23, %ctaid.x;
	mov.u32 	%r24, %ntid.x;
	mov.u32 	%r25, %tid.x;
	mad.lo.s32 	%r3, %r23, %r24, %r25;
	setp.ge.s32 	%p1, %r3, %r22;
	@%p1 bra 	$L__BB1_15;
	sub.s32 	%r26, %r12, %r10;
	sub.s32 	%r27, %r13, %r11;
	cvt.rn.f32.s32 	%f5, %r26;
	cvt.rn.f32.s32 	%f6, %r14;
	div.rn.f32 	%f1, %f5, %f6;
	cvt.rn.f32.s32 	%f7, %r27;
	cvt.rn.f32.s32 	%f8, %r15;
	div.rn.f32 	%f2, %f7, %f8;
	shl.b32 	%r4, %r3, 2;
	cvt.rn.f32.s32 	%f3, %r10;
	cvt.rn.f32.s32 	%f4, %r11;
	add.s32 	%r5, %r8, -1;
	add.s32 	%r6, %r9, -1;
	max.s32 	%r28, %r2, %r4;
	sub.s32 	%r7, %r28, %r4;
	setp.eq.s32 	%p2, %r7, 0;
	mov.b16 	%rs54, 0;
	@%p2 bra 	$L__BB1_14;
	div.s32 	%r29, %r4, %r1;
	mul.lo.s32 	%r30, %r29, %r1;
	sub.s32 	%r31, %r4, %r30;
	add.s32 	%r32, %r29, %r16;
	add.s32 	%r33, %r31, %r16;
	cvt.rn.f32.s32 	%f9, %r33;
	add.f32 	%f10, %f9, 0f3F000000;
	fma.rn.f32 	%f11, %f1, %f10, %f3;
	cvt.rzi.s32.f32 	%r34, %f11;
	cvt.rn.f32.s32 	%f12, %r32;
	add.f32 	%f13, %f12, 0f3F000000;
	fma.rn.f32 	%f14, %f2, %f13, %f4;
	cvt.rzi.s32.f32 	%r35, %f14;
	max.s32 	%r36, %r34, 0;
	min.s32 	%r37, %r36, %r5;
	max.s32 	%r38, %r35, 0;
	min.s32 	%r39, %r38, %r6;
	mad.lo.s32 	%r40, %r39, %r8, %r37;
	mul.lo.s32 	%r41, %r40, 3;
	cvt.s64.s32 	%rd4, %r41;
	add.s64 	%rd5, %rd1, %rd4;
	ld.global.u8 	%rs19, [%rd5];
	ld.global.u8 	%rs20, [%rd5+1];
	add.s16 	%rs21, %rs20, %rs19;
	ld.global.u8 	%rs22, [%rd5+2];
	add.s16 	%rs1, %rs21, %rs22;
	setp.lt.u16 	%p3, %rs1, 129;
	mov.b16 	%rs54, 0;
	@%p3 bra 	$L__BB1_4;
	mul.hi.u16 	%rs23, %rs1, 21846;
	and.b16  	%rs24, %rs23, 128;
	setp.eq.s16 	%p4, %rs24, 0;
	setp.lt.u16 	%p5, %rs1, 639;
	selp.b16 	%rs25, -128, -64, %p5;
	selp.b16 	%rs54, 64, %rs25, %p4;
$L__BB1_4:
	setp.eq.s32 	%p6, %r7, 1;
	@%p6 bra 	$L__BB1_14;
	add.s32 	%r42, %r4, 1;
	div.s32 	%r43, %r42, %r1;
	mul.lo.s32 	%r44, %r43, %r1;
	sub.s32 	%r45, %r42, %r44;
	add.s32 	%r46, %r43, %r16;
	add.s32 	%r47, %r45, %r16;
	cvt.rn.f32.s32 	%f15, %r47;
	add.f32 	%f16, %f15, 0f3F000000;
	fma.rn.f32 	%f17, %f1, %f16, %f3;
	cvt.rzi.s32.f32 	%r48, %f17;
	cvt.rn.f32.s32 	%f18, %r46;
	add.f32 	%f19, %f18, 0f3F000000;
	fma.rn.f32 	%f20, %f2, %f19, %f4;
	cvt.rzi.s32.f32 	%r49, %f20;
	max.s32 	%r50, %r48, 0;
	min.s32 	%r51, %r50, %r5;
	max.s32 	%r52, %r49, 0;
	min.s32 	%r53, %r52, %r6;
	mad.lo.s32 	%r54, %r53, %r8, %r51;
	mul.lo.s32 	%r55, %r54, 3;
	cvt.s64.s32 	%rd6, %r55;
	add.s64 	%rd7, %rd1, %rd6;
	ld.global.u8 	%rs27, [%rd7];
	ld.global.u8 	%rs28, [%rd7+1];
	add.s16 	%rs29, %rs28, %rs27;
	ld.global.u8 	%rs30, [%rd7+2];
	add.s16 	%rs4, %rs29, %rs30;
	setp.lt.u16 	%p7, %rs4, 129;
	mov.b16 	%rs51, 0;
	@%p7 bra 	$L__BB1_7;
	mul.hi.u16 	%rs31, %rs4, 21846;
	and.b16  	%rs32, %rs31, 128;
	setp.eq.s16 	%p8, %rs32, 0;
	setp.lt.u16 	%p9, %rs4, 639;
	selp.b16 	%rs33, 32, 48, %p9;
	selp.b16 	%rs51, 16, %rs33, %p8;
$L__BB1_7:
	or.b16  	%rs54, %rs54, %rs51;
	setp.eq.s32 	%p10, %r7, 2;
	@%p10 bra 	$L__BB1_14;
	add.s32 	%r56, %r4, 2;
	div.s32 	%r57, %r56, %r1;
	mul.lo.s32 	%r58, %r57, %r1;
	sub.s32 	%r59, %r56, %r58;
	add.s32 	%r60, %r57, %r16;
	add.s32 	%r61, %r59, %r16;
	cvt.rn.f32.s32 	%f21, %r61;
	add.f32 	%f22, %f21, 0f3F000000;
	fma.rn.f32 	%f23, %f1, %f22, %f3;
	cvt.rzi.s32.f32 	%r62, %f23;
	cvt.rn.f32.s32 	%f24, %r60;
	add.f32 	%f25, %f24, 0f3F000000;
	fma.rn.f32 	%f26, %f2, %f25, %f4;
	cvt.rzi.s32.f32 	%r63, %f26;
	max.s32 	%r64, %r62, 0;
	min.s32 	%r65, %r64, %r5;
	max.s32 	%r66, %r63, 0;
	min.s32 	%r67, %r66, %r6;
	mad.lo.s32 	%r68, %r67, %r8, %r65;
	mul.lo.s32 	%r69, %r68, 3;
	cvt.s64.s32 	%rd8, %r69;
	add.s64 	%rd9, %rd1, %rd8;
	ld.global.u8 	%rs35, [%rd9];
	ld.global.u8 	%rs36, [%rd9+1];
	add.s16 	%rs37, %rs36, %rs35;
	ld.global.u8 	%rs38, [%rd9+2];
	add.s16 	%rs8, %rs37, %rs38;
	setp.lt.u16 	%p11, %rs8, 129;
	mov.b16 	%rs52, 0;
	@%p11 bra 	$L__BB1_10;
	mul.hi.u16 	%rs39, %rs8, 21846;
	and.b16  	%rs40, %rs39, 128;
	setp.eq.s16 	%p12, %rs40, 0;
	setp.lt.u16 	%p13, %rs8, 639;
	selp.b16 	%rs41, 8, 12, %p13;
	selp.b16 	%rs52, 4, %rs41, %p12;
$L__BB1_10:
	or.b16  	%rs54, %rs54, %rs52;
	setp.eq.s32 	%p14, %r7, 3;
	@%p14 bra 	$L__BB1_14;
	add.s32 	%r70, %r4, 3;
	div.s32 	%r71, %r70, %r1;
	mul.lo.s32 	%r72, %r71, %r1;
	sub.s32 	%r73, %r70, %r72;
	add.s32 	%r74, %r71, %r16;
	add.s32 	%r75, %r73, %r16;
	cvt.rn.f32.s32 	%f27, %r75;
	add.f32 	%f28, %f27, 0f3F000000;
	fma.rn.f32 	%f29, %f1, %f28, %f3;
	cvt.rzi.s32.f32 	%r76, %f29;
	cvt.rn.f32.s32 	%f30, %r74;
	add.f32 	%f31, %f30, 0f3F000000;
	fma.rn.f32 	%f32, %f2, %f31, %f4;
	cvt.rzi.s32.f32 	%r77, %f32;
	max.s32 	%r78, %r76, 0;
	min.s32 	%r79, %r78, %r5;
	max.s32 	%r80, %r77, 0;
	min.s32 	%r81, %r80, %r6;
	mad.lo.s32 	%r82, %r81, %r8, %r79;
	mul.lo.s32 	%r83, %r82, 3;
	cvt.s64.s32 	%rd10, %r83;
	add.s64 	%rd11, %rd1, %rd10;
	ld.global.u8 	%rs43, [%rd11];
	ld.global.u8 	%rs44, [%rd11+1];
	add.s16 	%rs45, %rs44, %rs43;
	ld.global.u8 	%rs46, [%rd11+2];
	add.s16 	%rs12, %rs45, %rs46;
	setp.lt.u16 	%p15, %rs12, 129;
	mov.b16 	%rs53, 0;
	@%p15 bra 	$L__BB1_13;
	mul.hi.u16 	%rs47, %rs12, 21846;
	and.b16  	%rs48, %rs47, 128;
	setp.eq.s16 	%p16, %rs48, 0;
	setp.lt.u16 	%p17, %rs12, 639;
	selp.b16 	%rs49, 2, 3, %p17;
	selp.b16 	%rs53, 1, %rs49, %p16;
$L__BB1_13:
	or.b16  	%rs54, %rs54, %rs53;
$L__BB1_14:
	cvt.s64.s32 	%rd12, %r3;
	cvta.to.global.u64 	%rd13, %rd2;
	add.s64 	%rd14, %rd13, %rd12;
	st.global.u8 	[%rd14], %rs54;
$L__BB1_15:
	ret;

}


// ===== COMPILED SASS (sm_100) =====

	.target	sm_100

	.elftype	@"ET_EXEC"


//--------------------- .note.nv.tkinfo           --------------------------
	.section	.note.nv.tkinfo,"",@"SHT_NOTE"
	.sectionflags	@"SHF_NOTE_NV_TKINFO"
	.tkinfo
        /*0018*/ 	.word	0x00000002
        /*0030*/ 	.string	""
        /*0030*/ 	.string	"ptxas"
        /*0030*/ 	.string	"Cuda compilation tools, release 13.0, V13.0.88"
        /*0030*/ 	.string	"Build cuda_13.0.r13.0/compiler.36424714_0"
        /*0030*/ 	.string	"-arch sm_100 -m 64 "



//--------------------- .note.nv.cuinfo           --------------------------
	.section	.note.nv.cuinfo,"",@"SHT_NOTE"
	.sectionflags	@"SHF_NOTE_NV_CUINFO"
        /*0018*/ 	.short	0x0002
        /*001a*/ 	.short	0x0064
        /*001c*/ 	.short	0x0082
	.zero		2


//--------------------- .nv.info                  --------------------------
	.section	.nv.info,"",@"SHT_CUDA_INFO"
	.align	4


	//----- nvinfo : EIATTR_REGCOUNT
	.align		4
        /*0000*/ 	.byte	0x04, 0x2f
        /*0002*/ 	.short	(.L_1 - .L_0)
	.align		4
.L_0:
        /*0004*/ 	.word	index@(_ZN3vdd15bit_pack_kernelEPKhiPh)
        /*0008*/ 	.word	0x0000000d


	//----- nvinfo : EIATTR_FRAME_SIZE
	.align		4
.L_1:
        /*000c*/ 	.byte	0x04, 0x11
        /*000e*/ 	.short	(.L_3 - .L_2)
	.align		4
.L_2:
        /*0010*/ 	.word	index@(_ZN3vdd15bit_pack_kernelEPKhiPh)
        /*0014*/ 	.word	0x00000000


	//----- nvinfo : EIATTR_REGCOUNT
	.align		4
.L_3:
        /*0018*/ 	.byte	0x04, 0x2f
        /*001a*/ 	.short	(.L_5 - .L_4)
	.align		4
.L_4:
        /*001c*/ 	.word	index@(_ZN3vdd20grid_to_bytes_kernelEPKhiiiiiiiiiiPh)
        /*0020*/ 	.word	0x0000001b


	//----- nvinfo : EIATTR_FRAME_SIZE
	.align		4
.L_5:
        /*0024*/ 	.byte	0x04, 0x11
        /*0026*/ 	.short	(.L_7 - .L_6)
	.align		4
.L_6:
        /*0028*/ 	.word	index@($__internal_0_$__cuda_sm3x_div_rn_noftz_f32_slowpath)
        /*002c*/ 	.word	0x00000000


	//----- nvinfo : EIATTR_FRAME_SIZE
	.align		4
.L_7:
        /*0030*/ 	.byte	0x04, 0x11
        /*0032*/ 	.short	(.L_9 - .L_8)
	.align		4
.L_8:
        /*0034*/ 	.word	index@(_ZN3vdd20grid_to_bytes_kernelEPKhiiiiiiiiiiPh)
        /*0038*/ 	.word	0x00000000


	//----- nvinfo : EIATTR_MIN_STACK_SIZE
	.align		4
.L_9:
        /*003c*/ 	.byte	0x04, 0x12
        /*003e*/ 	.short	(.L_11 - .L_10)
	.align		4
.L_10:
        /*0040*/ 	.word	index@(_ZN3vdd20grid_to_bytes_kernelEPKhiiiiiiiiiiPh)
        /*0044*/ 	.word	0x00000000


	//----- nvinfo : EIATTR_MIN_STACK_SIZE
	.align		4
.L_11:
        /*0048*/ 	.byte	0x04, 0x12
        /*004a*/ 	.short	(.L_13 - .L_12)
	.align		4
.L_12:
        /*004c*/ 	.word	index@(_ZN3vdd15bit_pack_kernelEPKhiPh)
        /*0050*/ 	.word	0x00000000
.L_13:


//--------------------- .nv.compat                --------------------------
	.section	.nv.compat,"",@"SHT_CUDA_COMPAT_INFO"
	.align	4
        /*0000*/ 	.byte	0x02, 0x09, 0x00, 0x00, 0x02, 0x02, 0x01, 0x00, 0x02, 0x05, 0x05, 0x00, 0x03, 0x07, 0x01, 0x01
        /*0010*/ 	.byte	0x02, 0x03, 0x00, 0x00, 0x02, 0x06, 0x01, 0x00, 0x04, 0x0b, 0x08, 0x00, 0x01, 0x00, 0x00, 0x00
        /*0020*/ 	.byte	0x00, 0x00, 0x00, 0x00


//--------------------- .nv.info._ZN3vdd20grid_to_bytes_kernelEPKhiiiiiiiiiiPh --------------------------
	.section	.nv.info._ZN3vdd20grid_to_bytes_kernelEPKhiiiiiiiiiiPh,"",@"SHT_CUDA_INFO"
	.sectionflags	@""
	.align	4


	//----- nvinfo : EIATTR_CUDA_API_VERSION
	.align		4
        /*0000*/ 	.byte	0x04, 0x37
        /*0002*/ 	.short	(.L_15 - .L_14)
.L_14:
        /*0004*/ 	.word	0x00000082


	//----- nvinfo : EIATTR_KPARAM_INFO
	.align		4
.L_15:
        /*0008*/ 	.byte	0x04, 0x17
        /*000a*/ 	.short	(.L_17 - .L_16)
.L_16:
        /*000c*/ 	.word	0x00000000
        /*0010*/ 	.short	0x000b
        /*0012*/ 	.short	0x0030
        /*0014*/ 	.byte	0x00, 0xf5, 0x21, 0x00


	//----- nvinfo : EIATTR_KPARAM_INFO
	.align		4
.L_17:
        /*0018*/ 	.byte	0x04, 0x17
        /*001a*/ 	.short	(.L_19 - .L_18)
.L_18:
        /*001c*/ 	.word	0x00000000
        /*0020*/ 	.short	0x000a
        /*0022*/ 	.short	0x002c
        /*0024*/ 	.byte	0x00, 0xf0, 0x11, 0x00


	//----- nvinfo : EIATTR_KPARAM_INFO
	.align		4
.L_19:
        /*0028*/ 	.byte	0x04, 0x17
        /*002a*/ 	.short	(.L_21 - .L_20)
.L_20:
        /*002c*/ 	.word	0x00000000
        /*0030*/ 	.short	0x0009
        /*0032*/ 	.short	0x0028
        /*0034*/ 	.byte	0x00, 0xf0, 0x11, 0x00


	//----- nvinfo : EIATTR_KPARAM_INFO
	.align		4
.L_21:
        /*0038*/ 	.byte	0x04, 0x17
        /*003a*/ 	.short	(.L_23 - .L_22)
.L_22:
        /*003c*/ 	.word	0x00000000
        /*0040*/ 	.short	0x0008
        /*0042*/ 	.short	0x0024
        /*0044*/ 	.byte	0x00, 0xf0, 0x11, 0x00


	//----- nvinfo : EIATTR_KPARAM_INFO
	.align		4
.L_23:
        /*0048*/ 	.byte	0x04, 0x17
        /*004a*/ 	.short	(.L_25 - .L_24)
.L_24:
        /*004c*/ 	.word	0x00000000
        /*0050*/ 	.short	0x0007
        /*0052*/ 	.short	0x0020
        /*0054*/ 	.byte	0x00, 0xf0, 0x11, 0x00


	//----- nvinfo : EIATTR_KPARAM_INFO
	.align		4
.L_25:
        /*0058*/ 	.byte	0x04, 0x17
        /*005a*/ 	.short	(.L_27 - .L_26)
.L_26:
        /*005c*/ 	.word	0x00000000
        /*0060*/ 	.short	0x0006
        /*0062*/ 	.short	0x001c
        /*0064*/ 	.byte	0x00, 0xf0, 0x11, 0x00


	//----- nvinfo : EIATTR_KPARAM_INFO
	.align		4
.L_27:
        /*0068*/ 	.byte	0x04, 0x17
        /*006a*/ 	.short	(.L_29 - .L_28)
.L_28:
        /*006c*/ 	.word	0x00000000
        /*0070*/ 	.short	0x0005
        /*0072*/ 	.short	0x0018
        /*0074*/ 	.byte	0x00, 0xf0, 0x11, 0x00


	//----- nvinfo : EIATTR_KPARAM_INFO
	.align		4
.L_29:
        /*0078*/ 	.byte	0x04, 0x17
        /*007a*/ 	.short	(.L_31 - .L_30)
.L_30:
        /*007c*/ 	.word	0x00000000
        /*0080*/ 	.short	0x0004
        /*0082*/ 	.short	0x0014
        /*0084*/ 	.byte	0x00, 0xf0, 0x11, 0x00


	//----- nvinfo : EIATTR_KPARAM_INFO
	.align		4
.L_31:
        /*0088*/ 	.byte	0x04, 0x17
        /*008a*/ 	.short	(.L_33 - .L_32)
.L_32:
        /*008c*/ 	.word	0x00000000
        /*0090*/ 	.short	0x0003
        /*0092*/ 	.short	0x0010
        /*0094*/ 	.byte	0x00, 0xf0, 0x11, 0x00


	//----- nvinfo : EIATTR_KPARAM_INFO
	.align		4
.L_33:
        /*0098*/ 	.byte	0x04, 0x17
        /*009a*/ 	.short	(.L_35 - .L_34)
.L_34:
        /*009c*/ 	.word	0x00000000
        /*00a0*/ 	.short	0x0002
        /*00a2*/ 	.short	0x000c
        /*00a4*/ 	.byte	0x00, 0xf0, 0x11, 0x00


	//----- nvinfo : EIATTR_KPARAM_INFO
	.align		4
.L_35:
        /*00a8*/ 	.byte	0x04, 0x17
        /*00aa*/ 	.short	(.L_37 - .L_36)
.L_36:
        /*00ac*/ 	.word	0x00000000
        /*00b0*/ 	.short	0x0001
        /*00b2*/ 	.short	0x0008
        /*00b4*/ 	.byte	0x00, 0xf0, 0x11, 0x00


	//----- nvinfo : EIATTR_KPARAM_INFO
	.align		4
.L_37:
        /*00b8*/ 	.byte	0x04, 0x17
        /*00ba*/ 	.short	(.L_39 - .L_38)
.L_38:
        /*00bc*/ 	.word	0x00000000
        /*00c0*/ 	.short	0x0000
        /*00c2*/ 	.short	0x0000
        /*00c4*/ 	.byte	0x00, 0xf5, 0x21, 0x00


	//----- nvinfo : EIATTR_SPARSE_MMA_MASK
	.align		4
.L_39:
        /*00c8*/ 	.byte	0x03, 0x50
        /*00ca*/ 	.short	0x0000


	//----- nvinfo : EIATTR_MAXREG_COUNT
	.align		4
        /*00cc*/ 	.byte	0x03, 0x1b
        /*00ce*/ 	.short	0x00ff


	//----- nvinfo : EIATTR_MERCURY_ISA_VERSION
	.align		4
        /*00d0*/ 	.byte	0x03, 0x5f
        /*00d2*/ 	.short	0x0101


	//----- nvinfo : EIATTR_VRC_CTA_INIT_COUNT
	.align		4
        /*00d4*/ 	.byte	0x02, 0x4a
	.zero		1
	.zero		1


	//----- nvinfo : EIATTR_EXIT_INSTR_OFFSETS
	.align		4
        /*00d8*/ 	.byte	0x04, 0x1c
        /*00da*/ 	.short	(.L_41 - .L_40)


	//   ....[0]....
.L_40:
        /*00dc*/ 	.word	0x000000f0


	//   ....[1]....
        /*00e0*/ 	.word	0x00001140


	//----- nvinfo : EIATTR_CRS_STACK_SIZE
	.align		4
.L_41:
        /*00e4*/ 	.byte	0x04, 0x1e
        /*00e6*/ 	.short	(.L_43 - .L_42)
.L_42:
        /*00e8*/ 	.word	0x00000000


	//----- nvinfo : EIATTR_CBANK_PARAM_SIZE
	.align		4
.L_43:
        /*00ec*/ 	.byte	0x03, 0x19
        /*00ee*/ 	.short	0x0038


	//----- nvinfo : EIATTR_PARAM_CBANK
	.align		4
        /*00f0*/ 	.byte	0x04, 0x0a
        /*00f2*/ 	.short	(.L_45 - .L_44)
	.align		4
.L_44:
        /*00f4*/ 	.word	index@(.nv.constant0._ZN3vdd20grid_to_bytes_kernelEPKhiiiiiiiiiiPh)
        /*00f8*/ 	.short	0x0380
        /*00fa*/ 	.short	0x0038


	//----- nvinfo : EIATTR_SW_WAR
	.align		4
.L_45:
        /*00fc*/ 	.byte	0x04, 0x36
        /*00fe*/ 	.short	(.L_47 - .L_46)
.L_46:
        /*0100*/ 	.word	0x00000008
.L_47:


//--------------------- .nv.info._ZN3vdd15bit_pack_kernelEPKhiPh --------------------------
	.section	.nv.info._ZN3vdd15bit_pack_kernelEPKhiPh,"",@"SHT_CUDA_INFO"
	.sectionflags	@""
	.align	4


	//----- nvinfo : EIATTR_CUDA_API_VERSION
	.align		4
        /*0000*/ 	.byte	0x04, 0x37
        /*0002*/ 	.short	(.L_49 - .L_48)
.L_48:
        /*0004*/ 	.word	0x00000082


	//----- nvinfo : EIATTR_KPARAM_INFO
	.align		4
.L_49:
        /*0008*/ 	.byte	0x04, 0x17
        /*000a*/ 	.short	(.L_51 - .L_50)
.L_50:
        /*000c*/ 	.word	0x00000000
        /*0010*/ 	.short	0x0002
        /*0012*/ 	.short	0x0010
        /*0014*/ 	.byte	0x00, 0xf5, 0x21, 0x00


	//----- nvinfo : EIATTR_KPARAM_INFO
	.align		4
.L_51:
        /*0018*/ 	.byte	0x04, 0x17
        /*001a*/ 	.short	(.L_53 - .L_52)
.L_52:
        /*001c*/ 	.word	0x00000000
        /*0020*/ 	.short	0x0001
        /*0022*/ 	.short	0x0008
        /*0024*/ 	.byte	0x00, 0xf0, 0x11, 0x00


	//----- nvinfo : EIATTR_KPARAM_INFO
	.align		4
.L_53:
        /*0028*/ 	.byte	0x04, 0x17
        /*002a*/ 	.short	(.L_55 - .L_54)
.L_54:
        /*002c*/ 	.word	0x00000000
        /*0030*/ 	.short	0x0000
        /*0032*/ 	.short	0x0000
        /*0034*/ 	.byte	0x00, 0xf5, 0x21, 0x00


	//----- nvinfo : EIATTR_SPARSE_MMA_MASK
	.align		4
.L_55:
        /*0038*/ 	.byte	0x03, 0x50
        /*003a*/ 	.short	0x0000


	//----- nvinfo : EIATTR_MAXREG_COUNT
	.align		4
        /*003c*/ 	.byte	0x03, 0x1b
        /*003e*/ 	.short	0x00ff


	//----- nvinfo : EIATTR_MERCURY_ISA_VERSION
	.align		4
        /*0040*/ 	.byte	0x03, 0x5f
        /*0042*/ 	.short	0x0101


	//----- nvinfo : EIATTR_VRC_CTA_INIT_COUNT
	.align		4
        /*0044*/ 	.byte	0x02, 0x4a
	.zero		1
	.zero		1


	//----- nvinfo : EIATTR_EXIT_INSTR_OFFSETS
	.align		4
        /*0048*/ 	.byte	0x04, 0x1c
        /*004a*/ 	.short	(.L_57 - .L_56)


	//   ....[0]....
.L_56:
        /*004c*/ 	.word	0x000000a0


	//   ....[1]....
        /*0050*/ 	.word	0x000002a0


	//----- nvinfo : EIATTR_CBANK_PARAM_SIZE
	.align		4
.L_57:
        /*0054*/ 	.byte	0x03, 0x19
        /*0056*/ 	.short	0x0018


	//----- nvinfo : EIATTR_PARAM_CBANK
	.align		4
        /*0058*/ 	.byte	0x04, 0x0a
        /*005a*/ 	.short	(.L_59 - .L_58)
	.align		4
.L_58:
        /*005c*/ 	.word	index@(.nv.constant0._ZN3vdd15bit_pack_kernelEPKhiPh)
        /*0060*/ 	.short	0x0380
        /*0062*/ 	.short	0x0018


	//----- nvinfo : EIATTR_SW_WAR
	.align		4
.L_59:
        /*0064*/ 	.byte	0x04, 0x36
        /*0066*/ 	.short	(.L_61 - .L_60)
.L_60:
        /*0068*/ 	.word	0x00000008
.L_61:


//--------------------- .nv.callgraph             --------------------------
	.section	.nv.callgraph,"",@"SHT_CUDA_CALLGRAPH"
	.align	4
	.sectionentsize	8
	.align		4
        /*0000*/ 	.word	0x00000000
	.align		4
        /*0004*/ 	.word	0xffffffff
	.align		4
        /*0008*/ 	.word	0x00000000
	.align		4
        /*000c*/ 	.word	0xfffffffe
	.align		4
        /*0010*/ 	.word	0x00000000
	.align		4
        /*0014*/ 	.word	0xfffffffd
	.align		4
        /*0018*/ 	.word	0x00000000
	.align		4
        /*001c*/ 	.word	0xfffffffc


//--------------------- .text._ZN3vdd20grid_to_bytes_kernelEPKhiiiiiiiiiiPh --------------------------
	.section	.text._ZN3vdd20grid_to_bytes_kernelEPKhiiiiiiiiiiPh,"ax",@progbits
	.align	128
        .global         _ZN3vdd20grid_to_bytes_kernelEPKhiiiiiiiiiiPh
        .type           _ZN3vdd20grid_to_bytes_kernelEPKhiiiiiiiiiiPh,@function
        .size           _ZN3vdd20grid_to_bytes_kernelEPKhiiiiiiiiiiPh,(.L_x_14 - _ZN3vdd20grid_to_bytes_kernelEPKhiiiiiiiiiiPh)
        .other          _ZN3vdd20grid_to_bytes_kernelEPKhiiiiiiiiiiPh,@"STO_CUDA_ENTRY STV_DEFAULT"
_ZN3vdd20grid_to_bytes_kernelEPKhiiiiiiiiiiPh:
.text._ZN3vdd20grid_to_bytes_kernelEPKhiiiiiiiiiiPh:
[----:B------:R-:W-:Y:S08]  /*0000*/  LDC R1, c[0x0][0x37c] ;  /* 0x0000df00ff017b82 */ /* 0x000ff00000000800 */
[----:B------:R-:W0:Y:S01]  /*0010*/  LDC.64 R4, c[0x0][0x3a0] ;  /* 0x0000e800ff047b82 */ /* 0x000e220000000a00 */
[----:B------:R-:W1:Y:S01]  /*0020*/  LDCU UR5, c[0x0][0x3ac] ;  /* 0x00007580ff0577ac */ /* 0x000e620008000800 */
[----:B------:R-:W2:Y:S06]  /*0030*/  S2R R0, SR_TID.X ;  /* 0x0000000000007919 */ /* 0x000eac0000002100 */
[----:B------:R-:W2:Y:S08]  /*0040*/  S2UR UR4, SR_CTAID.X ;  /* 0x00000000000479c3 */ /* 0x000eb00000002500 */
[----:B------:R-:W2:Y:S01]  /*0050*/  LDC R9, c[0x0][0x360] ;  /* 0x0000d800ff097b82 */ /* 0x000ea20000000800 */
[----:B-1----:R-:W-:-:S04]  /*0060*/  IMAD R10, RZ, RZ, -UR5 ;  /* 0x80000005ff0a7e24 */ /* 0x002fc8000f8e02ff */
[C---:B0-----:R-:W-:Y:S02]  /*0070*/  IMAD R3, R10.reuse, 0x2, R5 ;  /* 0x000000020a037824 */ /* 0x041fe400078e0205 */
[----:B------:R-:W-:-:S04]  /*0080*/  IMAD R10, R10, 0x2, R4 ;  /* 0x000000020a0a7824 */ /* 0x000fc800078e0204 */
[----:B------:R-:W-:-:S05]  /*0090*/  IMAD R2, R10, R3, RZ ;  /* 0x000000030a027224 */ /* 0x000fca00078e02ff */
[----:B------:R-:W-:-:S04]  /*00a0*/  SHF.R.S32.HI R3, RZ, 0x1f, R2 ;  /* 0x0000001fff037819 */ /* 0x000fc80000011402 */
[----:B------:R-:W-:Y:S01]  /*00b0*/  LEA.HI R3, R3, R2, RZ, 0x2 ;  /* 0x0000000203037211 */ /* 0x000fe200078f10ff */
[----:B--2---:R-:W-:-:S03]  /*00c0*/  IMAD R9, R9, UR4, R0 ;  /* 0x0000000409097c24 */ /* 0x004fc6000f8e0200 */
[----:B------:R-:W-:-:S04]  /*00d0*/  SHF.R.S32.HI R0, RZ, 0x2, R3 ;  /* 0x00000002ff007819 */ /* 0x000fc80000011403 */
[----:B------:R-:W-:-:S13]  /*00e0*/  ISETP.GE.AND P0, PT, R9, R0, PT ;  /* 0x000000000900720c */ /* 0x000fda0003f06270 */
[----:B------:R-:W-:Y:S05]  /*00f0*/  @P0 EXIT ;  /* 0x000000000000094d */ /* 0x000fea0003800000 */
[----:B------:R-:W0:Y:S01]  /*0100*/  LDCU.128 UR4, c[0x0][0x390] ;  /* 0x00007200ff0477ac */ /* 0x000e220008000c00 */
[----:B------:R-:W-:-:S04]  /*0110*/  I2FP.F32.S32 R3, R4 ;  /* 0x0000000400037245 */ /* 0x000fc80000201400 */
[----:B------:R-:W1:Y:S01]  /*0120*/  MUFU.RCP R4, R3 ;  /* 0x0000000300047308 */ /* 0x000e620000001000 */
[----:B0-----:R-:W-:Y:S01]  /*0130*/  UIADD3 UR4, UPT, UPT, UR6, -UR4, URZ ;  /* 0x8000000406047290 */ /* 0x001fe2000fffe0ff */
[----:B-1----:R-:W-:-:S05]  /*0140*/  FFMA R5, -R3, R4, 1 ;  /* 0x3f80000003057423 */ /* 0x002fca0000000104 */
[----:B------:R-:W-:Y:S01]  /*0150*/  I2FP.F32.S32 R0, UR4 ;  /* 0x0000000400007c45 */ /* 0x000fe20008201400 */
[----:B------:R-:W-:Y:S01]  /*0160*/  UIADD3 UR4, UPT, UPT, UR7, -UR5, URZ ;  /* 0x8000000507047290 */ /* 0x000fe2000fffe0ff */
[----:B------:R-:W-:Y:S02]  /*0170*/  FFMA R5, R4, R5, R4 ;  /* 0x0000000504057223 */ /* 0x000fe40000000004 */
[----:B------:R-:W0:Y:S02]  /*0180*/  FCHK P0, R0, R3 ;  /* 0x0000000300007302 */ /* 0x000e240000000000 */
[----:B------:R-:W-:-:S04]  /*0190*/  FFMA R8, R0, R5, RZ ;  /* 0x0000000500087223 */ /* 0x000fc800000000ff */
[----:B------:R-:W-:-:S04]  /*01a0*/  FFMA R4, -R3, R8, R0 ;  /* 0x0000000803047223 */ /* 0x000fc80000000100 */
[----:B------:R-:W-:Y:S01]  /*01b0*/  FFMA R8, R5, R4, R8 ;  /* 0x0000000405087223 */ /* 0x000fe20000000008 */
[----:B0-----:R-:W-:Y:S06]  /*01c0*/  @!P0 BRA `(.L_x_0) ;  /* 0x00000000000c8947 */ /* 0x001fec0003800000 */
[----:B------:R-:W-:-:S07]  /*01d0*/  MOV R4, 0x1f0 ;  /* 0x000001f000047802 */ /* 0x000fce0000000f00 */
[----:B------:R-:W-:Y:S05]  /*01e0*/  CALL.REL.NOINC `($__internal_0_$__cuda_sm3x_div_rn_noftz_f32_slowpath) ;  /* 0x0000000c00d87944 */ /* 0x000fea0003c00000 */
[----:B------:R-:W-:-:S07]  /*01f0*/  IMAD.MOV.U32 R8, RZ, RZ, R0 ;  /* 0x000000ffff087224 */ /* 0x000fce00078e0000 */
.L_x_0:
[----:B------:R-:W0:Y:S01]  /*0200*/  LDCU UR5, c[0x0][0x3a4] ;  /* 0x00007480ff0577ac */ /* 0x000e220008000800 */
[----:B------:R-:W-:Y:S02]  /*0210*/  I2FP.F32.S32 R0, UR4 ;  /* 0x0000000400007c45 */ /* 0x000fe40008201400 */
[----:B0-----:R-:W-:-:S04]  /*0220*/  I2FP.F32.S32 R3, UR5 ;  /* 0x0000000500037c45 */ /* 0x001fc80008201400 */
[----:B------:R-:W0:Y:S08]  /*0230*/  MUFU.RCP R4, R3 ;  /* 0x0000000300047308 */ /* 0x000e300000001000 */
[----:B------:R-:W1:Y:S01]  /*0240*/  FCHK P0, R0, R3 ;  /* 0x0000000300007302 */ /* 0x000e620000000000 */
[----:B0-----:R-:W-:-:S04]  /*0250*/  FFMA R5, -R3, R4, 1 ;  /* 0x3f80000003057423 */ /* 0x001fc80000000104 */
[----:B------:R-:W-:-:S04]  /*0260*/  FFMA R5, R4, R5, R4 ;  /* 0x0000000504057223 */ /* 0x000fc80000000004 */
[----:B------:R-:W-:-:S04]  /*0270*/  FFMA R4, R0, R5, RZ ;  /* 0x0000000500047223 */ /* 0x000fc800000000ff */
[----:B------:R-:W-:-:S04]  /*0280*/  FFMA R11, -R3, R4, R0 ;  /* 0x00000004030b7223 */ /* 0x000fc80000000100 */
[----:B------:R-:W-:Y:S01]  /*0290*/  FFMA R11, R5, R11, R4 ;  /* 0x0000000b050b7223 */ /* 0x000fe20000000004 */
[----:B-1----:R-:W-:Y:S06]  /*02a0*/  @!P0 BRA `(.L_x_1) ;  /* 0x00000000000c8947 */ /* 0x002fec0003800000 */
[----:B------:R-:W-:-:S07]  /*02b0*/  MOV R4, 0x2d0 ;  /* 0x000002d000047802 */ /* 0x000fce0000000f00 */
[----:B------:R-:W-:Y:S05]  /*02c0*/  CALL.REL.NOINC `($__internal_0_$__cuda_sm3x_div_rn_noftz_f32_slowpath) ;  /* 0x0000000c00a07944 */ /* 0x000fea0003c00000 */
[----:B------:R-:W-:-:S07]  /*02d0*/  IMAD.MOV.U32 R11, RZ, RZ, R0 ;  /* 0x000000ffff0b7224 */ /* 0x000fce00078e0000 */
.L_x_1:
[----:B------:R-:W-:Y:S01]  /*02e0*/  IMAD.SHL.U32 R13, R9, 0x4, RZ ;  /* 0x00000004090d7824 */ /* 0x000fe200078e00ff */
[----:B------:R-:W0:Y:S01]  /*02f0*/  LDCU.64 UR4, c[0x0][0x358] ;  /* 0x00006b00ff0477ac */ /* 0x000e220008000a00 */
[----:B------:R-:W-:Y:S01]  /*0300*/  BSSY.RECONVERGENT B0, `(.L_x_2) ;  /* 0x00000df000007945 */ /* 0x000fe20003800200 */
[----:B------:R-:W-:Y:S02]  /*0310*/  PRMT R21, RZ, 0x7610, R21 ;  /* 0x00007610ff157816 */ /* 0x000fe40000000015 */
[----:B------:R-:W-:-:S05]  /*0320*/  VIMNMX R0, PT, PT, R2, R13, !PT ;  /* 0x0000000d02007248 */ /* 0x000fca0007fe0100 */
[----:B------:R-:W-:-:S05]  /*0330*/  IMAD.IADD R0, R0, 0x1, -R13 ;  /* 0x0000000100007824 */ /* 0x000fca00078e0a0d */
[----:B------:R-:W-:-:S13]  /*0340*/  ISETP.NE.AND P0, PT, R0, RZ, PT ;  /* 0x000000ff0000720c */ /* 0x000fda0003f05270 */
[----:B0-----:R-:W-:Y:S05]  /*0350*/  @!P0 BRA `(.L_x_3) ;  /* 0x0000000c00648947 */ /* 0x001fea0003800000 */
[-C--:B------:R-:W-:Y:S01]  /*0360*/  IABS R12, R10.reuse ;  /* 0x0000000a000c7213 */ /* 0x080fe20000000000 */
[----:B------:R-:W-:Y:S01]  /*0370*/  IMAD.MOV.U32 R14, RZ, RZ, RZ ;  /* 0x000000ffff0e7224 */ /* 0x000fe200078e00ff */
[-C--:B------:R-:W-:Y:S01]  /*0380*/  IABS R6, R10.reuse ;  /* 0x0000000a00067213 */ /* 0x080fe20000000000 */
[----:B------:R-:W0:Y:S01]  /*0390*/  LDC R16, c[0x0][0x3ac] ;  /* 0x0000eb00ff107b82 */ /* 0x000e220000000800 */
[----:B------:R-:W1:Y:S01]  /*03a0*/  I2F.RP R2, R12 ;  /* 0x0000000c00027306 */ /* 0x000e620000209400 */
[----:B------:R-:W-:Y:S01]  /*03b0*/  IABS R4, R13 ;  /* 0x0000000d00047213 */ /* 0x000fe20000000000 */
[----:B------:R-:W2:Y:S01]  /*03c0*/  LDCU.64 UR6, c[0x0][0x390] ;  /* 0x00007200ff0677ac */ /* 0x000ea20008000a00 */
[----:B------:R-:W-:Y:S01]  /*03d0*/  IMAD.MOV R6, RZ, RZ, -R6 ;  /* 0x000000ffff067224 */ /* 0x000fe200078e0a06 */
[----:B------:R-:W-:-:S04]  /*03e0*/  LOP3.LUT R17, RZ, R10, RZ, 0x33, !PT ;  /* 0x0000000aff117212 */ /* 0x000fc800078e33ff */
[----:B-1----:R-:W1:Y:S01]  /*03f0*/  MUFU.RCP R2, R2 ;  /* 0x0000000200027308 */ /* 0x002e620000001000 */
[----:B--2---:R-:W-:Y:S02]  /*0400*/  I2FP.F32.S32 R18, UR7 ;  /* 0x0000000700127c45 */ /* 0x004fe40008201400 */
[----:B------:R-:W-:Y:S01]  /*0410*/  I2FP.F32.S32 R19, UR6 ;  /* 0x0000000600137c45 */ /* 0x000fe20008201400 */
[----:B-1----:R-:W-:-:S04]  /*0420*/  VIADD R3, R2, 0xffffffe ;  /* 0x0ffffffe02037836 */ /* 0x002fc80000000000 */
[----:B------:R-:W1:Y:S02]  /*0430*/  F2I.FTZ.U32.TRUNC.NTZ R15, R3 ;  /* 0x00000003000f7305 */ /* 0x000e64000021f000 */
[----:B-1----:R-:W-:-:S04]  /*0440*/  IMAD.MOV R5, RZ, RZ, -R15 ;  /* 0x000000ffff057224 */ /* 0x002fc800078e0a0f */
[----:B------:R-:W-:-:S04]  /*0450*/  IMAD R5, R5, R12, RZ ;  /* 0x0000000c05057224 */ /* 0x000fc800078e02ff */
[----:B------:R-:W-:-:S04]  /*0460*/  IMAD.HI.U32 R14, R15, R5, R14 ;  /* 0x000000050f0e7227 */ /* 0x000fc800078e000e */
[----:B------:R-:W-:Y:S02]  /*0470*/  IMAD.MOV.U32 R5, RZ, RZ, R4 ;  /* 0x000000ffff057224 */ /* 0x000fe400078e0004 */
[----:B------:R-:W-:Y:S02]  /*0480*/  IMAD.MOV.U32 R15, RZ, RZ, R6 ;  /* 0x000000ffff0f7224 */ /* 0x000fe400078e0006 */
[----:B------:R-:W-:-:S04]  /*0490*/  IMAD.HI.U32 R2, R14, R5, RZ ;  /* 0x000000050e027227 */ /* 0x000fc800078e00ff */
[----:B------:R-:W-:-:S05]  /*04a0*/  IMAD R3, R2, R15, R5 ;  /* 0x0000000f02037224 */ /* 0x000fca00078e0205 */
[----:B------:R-:W-:-:S13]  /*04b0*/  ISETP.GT.U32.AND P1, PT, R12, R3, PT ;  /* 0x000000030c00720c */ /* 0x000fda0003f24070 */
[----:B------:R-:W-:Y:S02]  /*04c0*/  @!P1 IMAD.IADD R3, R3, 0x1, -R12 ;  /* 0x0000000103039824 */ /* 0x000fe400078e0a0c */
[----:B------:R-:W-:-:S03]  /*04d0*/  @!P1 VIADD R2, R2, 0x1 ;  /* 0x0000000102029836 */ /* 0x000fc60000000000 */
[----:B------:R-:W-:Y:S02]  /*04e0*/  ISETP.GE.U32.AND P0, PT, R3, R12, PT ;  /* 0x0000000c0300720c */ /* 0x000fe40003f06070 */
[----:B------:R-:W-:-:S04]  /*04f0*/  LOP3.LUT R3, R13, R10, RZ, 0x3c, !PT ;  /* 0x0000000a0d037212 */ /* 0x000fc800078e3cff */
[----:B------:R-:W-:-:S07]  /*0500*/  ISETP.GE.AND P2, PT, R3, RZ, PT ;  /* 0x000000ff0300720c */ /* 0x000fce0003f46270 */
[----:B------:R-:W-:Y:S01]  /*0510*/  @P0 VIADD R2, R2, 0x1 ;  /* 0x0000000102020836 */ /* 0x000fe20000000000 */
[----:B------:R-:W-:-:S05]  /*0520*/  ISETP.NE.AND P0, PT, R10, RZ, PT ;  /* 0x000000ff0a00720c */ /* 0x000fca0003f05270 */
[----:B------:R-:W-:-:S05]  /*0530*/  @!P2 IMAD.MOV R2, RZ, RZ, -R2 ;  /* 0x000000ffff02a224 */ /* 0x000fca00078e0a02 */
[----:B------:R-:W-:-:S05]  /*0540*/  SEL R3, R17, R2, !P0 ;  /* 0x0000000211037207 */ /* 0x000fca0004000000 */
[----:B------:R-:W-:Y:S02]  /*0550*/  IMAD.MOV R4, RZ, RZ, -R3 ;  /* 0x000000ffff047224 */ /* 0x000fe400078e0a03 */
[--C-:B0-----:R-:W-:Y:S02]  /*0560*/  IMAD.IADD R2, R3, 0x1, R16.reuse ;  /* 0x0000000103027824 */ /* 0x101fe400078e0210 */
[----:B------:R-:W-:Y:S02]  /*0570*/  IMAD R3, R10, R4, R13 ;  /* 0x000000040a037224 */ /* 0x000fe400078e020d */
[----:B------:R-:W0:Y:S01]  /*0580*/  LDC.64 R4, c[0x0][0x388] ;  /* 0x0000e200ff047b82 */ /* 0x000e220000000a00 */
[----:B------:R-:W-:Y:S01]  /*0590*/  I2FP.F32.S32 R2, R2 ;  /* 0x0000000200027245 */ /* 0x000fe20000201400 */
[----:B------:R-:W-:-:S04]  /*05a0*/  IMAD.IADD R3, R3, 0x1, R16 ;  /* 0x0000000103037824 */ /* 0x000fc800078e0210 */
[----:B------:R-:W-:Y:S01]  /*05b0*/  FADD R7, R2, 0.5 ;  /* 0x3f00000002077421 */ /* 0x000fe20000000000 */
[----:B------:R-:W-:-:S03]  /*05c0*/  I2FP.F32.S32 R3, R3 ;  /* 0x0000000300037245 */ /* 0x000fc60000201400 */
[----:B------:R-:W-:Y:S02]  /*05d0*/  FFMA R7, R7, R11, R18 ;  /* 0x0000000b07077223 */ /* 0x000fe40000000012 */
[----:B------:R-:W-:-:S04]  /*05e0*/  FADD R2, R3, 0.5 ;  /* 0x3f00000003027421 */ /* 0x000fc80000000000 */
[----:B------:R-:W-:Y:S01]  /*05f0*/  FFMA R21, R2, R8, R19 ;  /* 0x0000000802157223 */ /* 0x000fe20000000013 */
[----:B------:R-:W1:Y:S01]  /*0600*/  F2I.TRUNC.NTZ R7, R7 ;  /* 0x0000000700077305 */ /* 0x000e62000020f100 */
[----:B------:R-:W2:Y:S01]  /*0610*/  LDC.64 R2, c[0x0][0x380] ;  /* 0x0000e000ff027b82 */ /* 0x000ea20000000a00 */
[----:B0-----:R-:W-:-:S06]  /*0620*/  VIADD R20, R5, 0xffffffff ;  /* 0xffffffff05147836 */ /* 0x001fcc0000000000 */
[----:B------:R-:W0:Y:S01]  /*0630*/  F2I.TRUNC.NTZ R21, R21 ;  /* 0x0000001500157305 */ /* 0x000e22000020f100 */
[----:B------:R-:W-:Y:S01]  /*0640*/  VIADD R5, R4, 0xffffffff ;  /* 0xffffffff04057836 */ /* 0x000fe20000000000 */
[----:B-1----:R-:W-:-:S04]  /*0650*/  VIMNMX R23, PT, PT, RZ, R7, !PT ;  /* 0x00000007ff177248 */ /* 0x002fc80007fe0100 */
[----:B------:R-:W-:Y:S02]  /*0660*/  VIMNMX R22, PT, PT, R23, R20, PT ;  /* 0x0000001417167248 */ /* 0x000fe40003fe0100 */
[----:B0-----:R-:W-:-:S04]  /*0670*/  VIMNMX R6, PT, PT, RZ, R21, !PT ;  /* 0x00000015ff067248 */ /* 0x001fc80007fe0100 */
[----:B------:R-:W-:-:S05]  /*0680*/  VIMNMX R23, PT, PT, R6, R5, PT ;  /* 0x0000000506177248 */ /* 0x000fca0003fe0100 */
[----:B------:R-:W-:-:S04]  /*0690*/  IMAD R22, R22, R4, R23 ;  /* 0x0000000416167224 */ /* 0x000fc800078e0217 */
[----:B------:R-:W-:-:S05]  /*06a0*/  IMAD R22, R22, 0x3, RZ ;  /* 0x0000000316167824 */ /* 0x000fca00078e02ff */
[----:B--2---:R-:W-:-:S04]  /*06b0*/  IADD3 R6, P1, PT, R22, R2, RZ ;  /* 0x0000000216067210 */ /* 0x004fc80007f3e0ff */
[----:B------:R-:W-:-:S05]  /*06c0*/  LEA.HI.X.SX32 R7, R22, R3, 0x1, P1 ;  /* 0x0000000316077211 */ /* 0x000fca00008f0eff */
[----:B------:R-:W2:Y:S04]  /*06d0*/  LDG.E.U8 R21, desc[UR4][R6.64] ;  /* 0x0000000406157981 */ /* 0x000ea8000c1e1100 */
[----:B------:R-:W2:Y:S04]  /*06e0*/  LDG.E.U8 R22, desc[UR4][R6.64+0x1] ;  /* 0x0000010406167981 */ /* 0x000ea8000c1e1100 */
[----:B------:R-:W2:Y:S01]  /*06f0*/  LDG.E.U8 R23, desc[UR4][R6.64+0x2] ;  /* 0x0000020406177981 */ /* 0x000ea2000c1e1100 */
[----:B------:R-:W-:Y:S02]  /*0700*/  ISETP.NE.AND P3, PT, R0, 0x1, PT ;  /* 0x000000010000780c */ /* 0x000fe40003f65270 */
[----:B--2---:R-:W-:-:S04]  /*0710*/  IADD3 R22, PT, PT, R23, R22, R21 ;  /* 0x0000001617167210 */ /* 0x004fc80007ffe015 */
[----:B------:R-:W-:-:S13]  /*0720*/  ISETP.GE.U32.AND P1, PT, R22, 0x81, PT ;  /* 0x000000811600780c */ /* 0x000fda0003f26070 */
[C---:B------:R-:W-:Y:S01]  /*0730*/  @P1 IMAD R21, R22.reuse, 0x5556, RZ ;  /* 0x0000555616151824 */ /* 0x040fe200078e02ff */
[----:B------:R-:W-:Y:S01]  /*0740*/  @P1 ISETP.GE.U32.AND P2, PT, R22, 0x27f, PT ;  /* 0x0000027f1600180c */ /* 0x000fe20003f46070 */
[----:B------:R-:W-:-:S03]  /*0750*/  @P1 IMAD.MOV.U32 R22, RZ, RZ, 0xff80 ;  /* 0x0000ff80ff161424 */ /* 0x000fc600078e00ff */
[----:B------:R-:W-:Y:S02]  /*0760*/  @P1 SHF.R.U32.HI R21, RZ, 0x10, R21 ;  /* 0x00000010ff151819 */ /* 0x000fe40000011615 */
[----:B------:R-:W-:Y:S02]  /*0770*/  @P1 SEL R22, R22, 0xffc0, !P2 ;  /* 0x0000ffc016161807 */ /* 0x000fe40005000000 */
[----:B------:R-:W-:Y:S02]  /*0780*/  @P1 LOP3.LUT P2, RZ, R21, 0x80, RZ, 0xc0, !PT ;  /* 0x0000008015ff1812 */ /* 0x000fe4000784c0ff */
[----:B------:R-:W-:Y:S02]  /*0790*/  PRMT R21, RZ, 0x7610, R21 ;  /* 0x00007610ff157816 */ /* 0x000fe40000000015 */
[----:B------:R-:W-:-:S04]  /*07a0*/  @P1 SEL R22, R22, 0x40, P2 ;  /* 0x0000004016161807 */ /* 0x000fc80001000000 */
[----:B------:R-:W-:Y:S01]  /*07b0*/  @P1 PRMT R21, R22, 0x7610, R21 ;  /* 0x0000761016151816 */ /* 0x000fe20000000015 */
[----:B------:R-:W-:Y:S06]  /*07c0*/  @!P3 BRA `(.L_x_3) ;  /* 0x000000080048b947 */ /* 0x000fec0003800000 */
[----:B------:R-:W-:-:S05]  /*07d0*/  VIADD R7, R13, 0x1 ;  /* 0x000000010d077836 */ /* 0x000fca0000000000 */
[----:B------:R-:W-:Y:S02]  /*07e0*/  IABS R23, R7 ;  /* 0x0000000700177213 */ /* 0x000fe40000000000 */
[----:B------:R-:W-:-:S03]  /*07f0*/  LOP3.LUT R22, R7, R10, RZ, 0x3c, !PT ;  /* 0x0000000a07167212 */ /* 0x000fc600078e3cff */
[----:B------:R-:W-:Y:S01]  /*0800*/  IMAD.HI.U32 R6, R14, R23, RZ ;  /* 0x000000170e067227 */ /* 0x000fe200078e00ff */
[----:B------:R-:W-:-:S03]  /*0810*/  ISETP.GE.AND P3, PT, R22, RZ, PT ;  /* 0x000000ff1600720c */ /* 0x000fc60003f66270 */
[----:B------:R-:W-:-:S05]  /*0820*/  IMAD R23, R6, R15, R23 ;  /* 0x0000000f06177224 */ /* 0x000fca00078e0217 */
[----:B------:R-:W-:-:S13]  /*0830*/  ISETP.GT.U32.AND P2, PT, R12, R23, PT ;  /* 0x000000170c00720c */ /* 0x000fda0003f44070 */
[----:B------:R-:W-:Y:S02]  /*0840*/  @!P2 IMAD.IADD R23, R23, 0x1, -R12 ;  /* 0x000000011717a824 */ /* 0x000fe400078e0a0c */
[----:B------:R-:W-:-:S03]  /*0850*/  @!P2 VIADD R6, R6, 0x1 ;  /* 0x000000010606a836 */ /* 0x000fc60000000000 */
[----:B------:R-:W-:-:S13]  /*0860*/  ISETP.GE.U32.AND P1, PT, R23, R12, PT ;  /* 0x0000000c1700720c */ /* 0x000fda0003f26070 */
[----:B------:R-:W-:-:S04]  /*0870*/  @P1 VIADD R6, R6, 0x1 ;  /* 0x0000000106061836 */ /* 0x000fc80000000000 */
[----:B------:R-:W-:-:S05]  /*0880*/  @!P3 IMAD.MOV R6, RZ, RZ, -R6 ;  /* 0x000000ffff06b224 */ /* 0x000fca00078e0a06 */
[----:B------:R-:W-:-:S05]  /*0890*/  SEL R23, R17, R6, !P0 ;  /* 0x0000000611177207 */ /* 0x000fca0004000000 */
[----:B------:R-:W-:Y:S02]  /*08a0*/  IMAD.MOV R6, RZ, RZ, -R23 ;  /* 0x000000ffff067224 */ /* 0x000fe400078e0a17 */
[----:B------:R-:W-:Y:S02]  /*08b0*/  IMAD.IADD R23, R23, 0x1, R16 ;  /* 0x0000000117177824 */ /* 0x000fe400078e0210 */
[----:B------:R-:W-:-:S03]  /*08c0*/  IMAD R7, R10, R6, R7 ;  /* 0x000000060a077224 */ /* 0x000fc600078e0207 */
[----:B------:R-:W-:Y:S01]  /*08d0*/  I2FP.F32.S32 R23, R23 ;  /* 0x0000001700177245 */ /* 0x000fe20000201400 */
[----:B------:R-:W-:-:S04]  /*08e0*/  IMAD.IADD R7, R7, 0x1, R16 ;  /* 0x0000000107077824 */ /* 0x000fc800078e0210 */
[----:B------:R-:W-:Y:S01]  /*08f0*/  FADD R23, R23, 0.5 ;  /* 0x3f00000017177421 */ /* 0x000fe20000000000 */
[----:B------:R-:W-:-:S03]  /*0900*/  I2FP.F32.S32 R7, R7 ;  /* 0x0000000700077245 */ /* 0x000fc60000201400 */
[----:B------:R-:W-:Y:S02]  /*0910*/  FFMA R23, R23, R11, R18 ;  /* 0x0000000b17177223 */ /* 0x000fe40000000012 */
[----:B------:R-:W-:-:S04]  /*0920*/  FADD R6, R7, 0.5 ;  /* 0x3f00000007067421 */ /* 0x000fc80000000000 */
[----:B------:R-:W-:Y:S01]  /*0930*/  FFMA R22, R6, R8, R19 ;  /* 0x0000000806167223 */ /* 0x000fe20000000013 */
[----:B------:R-:W0:Y:S08]  /*0940*/  F2I.TRUNC.NTZ R23, R23 ;  /* 0x0000001700177305 */ /* 0x000e30000020f100 */
[----:B------:R-:W1:Y:S01]  /*0950*/  F2I.TRUNC.NTZ R22, R22 ;  /* 0x0000001600167305 */ /* 0x000e62000020f100 */
[----:B0-----:R-:W-:-:S04]  /*0960*/  VIMNMX R7, PT, PT, RZ, R23, !PT ;  /* 0x00000017ff077248 */ /* 0x001fc80007fe0100 */
[----:B------:R-:W-:Y:S02]  /*0970*/  VIMNMX R24, PT, PT, R7, R20, PT ;  /* 0x0000001407187248 */ /* 0x000fe40003fe0100 */
[----:B-1----:R-:W-:-:S04]  /*0980*/  VIMNMX R6, PT, PT, RZ, R22, !PT ;  /* 0x00000016ff067248 */ /* 0x002fc80007fe0100 */
[----:B------:R-:W-:-:S05]  /*0990*/  VIMNMX R7, PT, PT, R6, R5, PT ;  /* 0x0000000506077248 */ /* 0x000fca0003fe0100 */
[----:B------:R-:W-:-:S04]  /*09a0*/  IMAD R7, R24, R4, R7 ;  /* 0x0000000418077224 */ /* 0x000fc800078e0207 */
[----:B------:R-:W-:-:S05]  /*09b0*/  IMAD R7, R7, 0x3, RZ ;  /* 0x0000000307077824 */ /* 0x000fca00078e02ff */
[----:B------:R-:W-:-:S04]  /*09c0*/  IADD3 R6, P1, PT, R7, R2, RZ ;  /* 0x0000000207067210 */ /* 0x000fc80007f3e0ff */
[----:B------:R-:W-:-:S05]  /*09d0*/  LEA.HI.X.SX32 R7, R7, R3, 0x1, P1 ;  /* 0x0000000307077211 */ /* 0x000fca00008f0eff */
[----:B------:R-:W2:Y:S04]  /*09e0*/  LDG.E.U8 R23, desc[UR4][R6.64] ;  /* 0x0000000406177981 */ /* 0x000ea8000c1e1100 */
[----:B------:R-:W2:Y:S04]  /*09f0*/  LDG.E.U8 R24, desc[UR4][R6.64+0x1] ;  /* 0x0000010406187981 */ /* 0x000ea8000c1e1100 */
[----:B------:R-:W2:Y:S02]  /*0a00*/  LDG.E.U8 R22, desc[UR4][R6.64+0x2] ;  /* 0x0000020406167981 */ /* 0x000ea4000c1e1100 */
[----:B--2---:R-:W-:-:S04]  /*0a10*/  IADD3 R22, PT, PT, R22, R24, R23 ;  /* 0x0000001816167210 */ /* 0x004fc80007ffe017 */
[----:B------:R-:W-:-:S13]  /*0a20*/  ISETP.GE.U32.AND P1, PT, R22, 0x81, PT ;  /* 0x000000811600780c */ /* 0x000fda0003f26070 */
[C---:B------:R-:W-:Y:S01]  /*0a30*/  @P1 IMAD R23, R22.reuse, 0x5556, RZ ;  /* 0x0000555616171824 */ /* 0x040fe200078e02ff */
[----:B------:R-:W-:Y:S01]  /*0a40*/  @P1 ISETP.GE.U32.AND P2, PT, R22, 0x27f, PT ;  /* 0x0000027f1600180c */ /* 0x000fe20003f46070 */
[----:B------:R-:W-:Y:S01]  /*0a50*/  @P1 IMAD.MOV.U32 R24, RZ, RZ, 0x20 ;  /* 0x00000020ff181424 */ /* 0x000fe200078e00ff */
[----:B------:R-:W-:Y:S02]  /*0a60*/  PRMT R22, RZ, 0x7610, R22 ;  /* 0x00007610ff167816 */ /* 0x000fe40000000016 */
[----:B------:R-:W-:Y:S02]  /*0a70*/  @P1 SHF.R.U32.HI R23, RZ, 0x10, R23 ;  /* 0x00000010ff171819 */ /* 0x000fe40000011617 */
[----:B------:R-:W-:Y:S02]  /*0a80*/  @P1 SEL R24, R24, 0x30, !P2 ;  /* 0x0000003018181807 */ /* 0x000fe40005000000 */
[----:B------:R-:W-:-:S04]  /*0a90*/  @P1 LOP3.LUT P2, RZ, R23, 0x80, RZ, 0xc0, !PT ;  /* 0x0000008017ff1812 */ /* 0x000fc8000784c0ff */
[----:B------:R-:W-:Y:S02]  /*0aa0*/  @P1 SEL R22, R24, 0x10, P2 ;  /* 0x0000001018161807 */ /* 0x000fe40001000000 */
[----:B------:R-:W-:Y:S02]  /*0ab0*/  ISETP.NE.AND P1, PT, R0, 0x2, PT ;  /* 0x000000020000780c */ /* 0x000fe40003f25270 */
[----:B------:R-:W-:-:S11]  /*0ac0*/  LOP3.LUT R21, R21, R22, RZ, 0xfc, !PT ;  /* 0x0000001615157212 */ /* 0x000fd600078efcff */
[----:B------:R-:W-:Y:S05]  /*0ad0*/  @!P1 BRA `(.L_x_3) ;  /* 0x0000000400849947 */ /* 0x000fea0003800000 */
        /* <DEDUP_REMOVED lines=94> */
[----:B------:R-:W-:-:S04]  /*10c0*/  @P0 SEL R0, R5, 0x1, P1 ;  /* 0x0000000105000807 */ /* 0x000fc80000800000 */
[----:B------:R-:W-:-:S04]  /*10d0*/  LOP3.LUT R0, R21, R0, RZ, 0xfc, !PT ;  /* 0x0000000015007212 */ /* 0x000fc800078efcff */
[----:B------:R-:W-:-:S07]  /*10e0*/  PRMT R21, R0, 0x7610, R21 ;  /* 0x0000761000157816 */ /* 0x000fce0000000015 */
.L_x_3:
[----:B------:R-:W-:Y:S05]  /*10f0*/  BSYNC.RECONVERGENT B0 ;  /* 0x0000000000007941 */ /* 0x000fea0003800200 */
.L_x_2:
[----:B------:R-:W0:Y:S02]  /*1100*/  LDCU.64 UR6, c[0x0][0x3b0] ;  /* 0x00007600ff0677ac */ /* 0x000e240008000a00 */
[----:B0-----:R-:W-:-:S04]  /*1110*/  IADD3 R2, P0, PT, R9, UR6, RZ ;  /* 0x0000000609027c10 */ /* 0x001fc8000ff1e0ff */
[----:B------:R-:W-:-:S05]  /*1120*/  LEA.HI.X.SX32 R3, R9, UR7, 0x1, P0 ;  /* 0x0000000709037c11 */ /* 0x000fca00080f0eff */
[----:B------:R-:W-:Y:S01]  /*1130*/  STG.E.U8 desc[UR4][R2.64], R21 ;  /* 0x0000001502007986 */ /* 0x000fe2000c101104 */
[----:B------:R-:W-:Y:S05]  /*1140*/  EXIT ;  /* 0x000000000000794d */ /* 0x000fea0003800000 */
        .weak           $__internal_0_$__cuda_sm3x_div_rn_noftz_f32_slowpath
        .type           $__internal_0_$__cuda_sm3x_div_rn_noftz_f32_slowpath,@function
        .size           $__internal_0_$__cuda_sm3x_div_rn_noftz_f32_slowpath,(.L_x_14 - $__internal_0_$__cuda_sm3x_div_rn_noftz_f32_slowpath)
$__internal_0_$__cuda_sm3x_div_rn_noftz_f32_slowpath:
[----:B------:R-:W-:Y:S02]  /*1150*/  SHF.R.U32.HI R6, RZ, 0x17, R3 ;  /* 0x00000017ff067819 */ /* 0x000fe40000011603 */
[----:B------:R-:W-:Y:S02]  /*1160*/  SHF.R.U32.HI R5, RZ, 0x17, R0 ;  /* 0x00000017ff057819 */ /* 0x000fe40000011600 */
[----:B------:R-:W-:Y:S02]  /*1170*/  LOP3.LUT R14, R6, 0xff, RZ, 0xc0, !PT ;  /* 0x000000ff060e7812 */ /* 0x000fe400078ec0ff */
[----:B------:R-:W-:-:S03]  /*1180*/  LOP3.LUT R12, R5, 0xff, RZ, 0xc0, !PT ;  /* 0x000000ff050c7812 */ /* 0x000fc600078ec0ff */
[----:B------:R-:W-:Y:S02]  /*1190*/  VIADD R7, R14, 0xffffffff ;  /* 0xffffffff0e077836 */ /* 0x000fe40000000000 */
[----:B------:R-:W-:-:S03]  /*11a0*/  VIADD R6, R12, 0xffffffff ;  /* 0xffffffff0c067836 */ /* 0x000fc60000000000 */
[----:B------:R-:W-:-:S04]  /*11b0*/  ISETP.GT.U32.AND P0, PT, R7, 0xfd, PT ;  /* 0x000000fd0700780c */ /* 0x000fc80003f04070 */
[----:B------:R-:W-:-:S13]  /*11c0*/  ISETP.GT.U32.OR P0, PT, R6, 0xfd, P0 ;  /* 0x000000fd0600780c */ /* 0x000fda0000704470 */
[----:B------:R-:W-:Y:S01]  /*11d0*/  @!P0 IMAD.MOV.U32 R5, RZ, RZ, RZ ;  /* 0x000000ffff058224 */ /* 0x000fe200078e00ff */
[----:B------:R-:W-:Y:S06]  /*11e0*/  @!P0 BRA `(.L_x_4) ;  /* 0x00000000005c8947 */ /* 0x000fec0003800000 */
[----:B------:R-:W-:Y:S02]  /*11f0*/  FSETP.GTU.FTZ.AND P0, PT, |R0|, +INF , PT ;  /* 0x7f8000000000780b */ /* 0x000fe40003f1c200 */
[----:B------:R-:W-:-:S04]  /*1200*/  FSETP.GTU.FTZ.AND P1, PT, |R3|, +INF , PT ;  /* 0x7f8000000300780b */ /* 0x000fc80003f3c200 */
[----:B------:R-:W-:-:S13]  /*1210*/  PLOP3.LUT P0, PT, P0, P1, PT, 0xf8, 0x8f ;  /* 0x00000000008f781c */ /* 0x000fda0000703f70 */
[----:B------:R-:W-:Y:S05]  /*1220*/  @P0 BRA `(.L_x_5) ;  /* 0x0000000400440947 */ /* 0x000fea0003800000 */
[----:B------:R-:W-:-:S13]  /*1230*/  LOP3.LUT P0, RZ, R3, 0x7fffffff, R0, 0xc8, !PT ;  /* 0x7fffffff03ff7812 */ /* 0x000fda000780c800 */
[----:B------:R-:W-:Y:S05]  /*1240*/  @!P0 BRA `(.L_x_6) ;  /* 0x0000000400348947 */ /* 0x000fea0003800000 */
[C---:B------:R-:W-:Y:S02]  /*1250*/  FSETP.NEU.FTZ.AND P1, PT, |R0|.reuse, +INF , PT ;  /* 0x7f8000000000780b */ /* 0x040fe40003f3d200 */
[----:B------:R-:W-:Y:S02]  /*1260*/  FSETP.NEU.FTZ.AND P2, PT, |R3|, +INF , PT ;  /* 0x7f8000000300780b */ /* 0x000fe40003f5d200 */
[----:B------:R-:W-:-:S11]  /*1270*/  FSETP.NEU.FTZ.AND P0, PT, |R0|, +INF , PT ;  /* 0x7f8000000000780b */ /* 0x000fd60003f1d200 */
[----:B------:R-:W-:Y:S05]  /*1280*/  @!P2 BRA !P1, `(.L_x_6) ;  /* 0x000000040024a947 */ /* 0x000fea0004800000 */
[----:B------:R-:W-:-:S04]  /*1290*/  LOP3.LUT P1, RZ, R0, 0x7fffffff, RZ, 0xc0, !PT ;  /* 0x7fffffff00ff7812 */ /* 0x000fc8000782c0ff */
[----:B------:R-:W-:-:S13]  /*12a0*/  PLOP3.LUT P1, PT, P2, P1, PT, 0x2f, 0xf2 ;  /* 0x0000000000f2781c */ /* 0x000fda0001722577 */
[----:B------:R-:W-:Y:S05]  /*12b0*/  @P1 BRA `(.L_x_7) ;  /* 0x0000000400101947 */ /* 0x000fea0003800000 */
[----:B------:R-:W-:-:S04]  /*12c0*/  LOP3.LUT P1, RZ, R3, 0x7fffffff, RZ, 0xc0, !PT ;  /* 0x7fffffff03ff7812 */ /* 0x000fc8000782c0ff */
[----:B------:R-:W-:-:S13]  /*12d0*/  PLOP3.LUT P0, PT, P0, P1, PT, 0x2f, 0xf2 ;  /* 0x0000000000f2781c */ /* 0x000fda0000702577 */
[----:B------:R-:W-:Y:S05]  /*12e0*/  @P0 BRA `(.L_x_8) ;  /* 0x0000000000f80947 */ /* 0x000fea0003800000 */
[----:B------:R-:W-:Y:S02]  /*12f0*/  ISETP.GE.AND P0, PT, R6, RZ, PT ;  /* 0x000000ff0600720c */ /* 0x000fe40003f06270 */
[----:B------:R-:W-:-:S11]  /*1300*/  ISETP.GE.AND P1, PT, R7, RZ, PT ;  /* 0x000000ff0700720c */ /* 0x000fd60003f26270 */
[----:B------:R-:W-:Y:S02]  /*1310*/  @P0 IMAD.MOV.U32 R5, RZ, RZ, RZ ;  /* 0x000000ffff050224 */ /* 0x000fe400078e00ff */
[----:B------:R-:W-:Y:S01]  /*1320*/  @!P0 FFMA R0, R0, 1.84467440737095516160e+19, RZ ;  /* 0x5f80000000008823 */ /* 0x000fe200000000ff */
[----:B------:R-:W-:Y:S02]  /*1330*/  @!P0 IMAD.MOV.U32 R5, RZ, RZ, -0x40 ;  /* 0xffffffc0ff058424 */ /* 0x000fe400078e00ff */
[----:B------:R-:W-:Y:S02]  /*1340*/  @!P1 FFMA R3, R3, 1.84467440737095516160e+19, RZ ;  /* 0x5f80000003039823 */ /* 0x000fe400000000ff */
[----:B------:R-:W-:-:S07]  /*1350*/  @!P1 VIADD R5, R5, 0x40 ;  /* 0x0000004005059836 */ /* 0x000fce0000000000 */
.L_x_4:
[----:B------:R-:W-:-:S05]  /*1360*/  LEA R6, R14, 0xc0800000, 0x17 ;  /* 0xc08000000e067811 */ /* 0x000fca00078eb8ff */
[----:B------:R-:W-:Y:S02]  /*1370*/  IMAD.IADD R6, R3, 0x1, -R6 ;  /* 0x0000000103067824 */ /* 0x000fe400078e0a06 */
[----:B------:R-:W-:Y:S02]  /*1380*/  VIADD R3, R12, 0xffffff81 ;  /* 0xffffff810c037836 */ /* 0x000fe40000000000 */
[----:B------:R0:W1:Y:S01]  /*1390*/  MUFU.RCP R7, R6 ;  /* 0x0000000600077308 */ /* 0x0000620000001000 */
[----:B------:R-:W-:Y:S01]  /*13a0*/  FADD.FTZ R11, -R6, -RZ ;  /* 0x800000ff060b7221 */ /* 0x000fe20000010100 */
[C---:B------:R-:W-:Y:S01]  /*13b0*/  IMAD R0, R3.reuse, -0x800000, R0 ;  /* 0xff80000003007824 */ /* 0x040fe200078e0200 */
[----:B0-----:R-:W-:-:S05]  /*13c0*/  IADD3 R6, PT, PT, R3, 0x7f, -R14 ;  /* 0x0000007f03067810 */ /* 0x001fca0007ffe80e */
[----:B------:R-:W-:Y:S02]  /*13d0*/  IMAD.IADD R6, R6, 0x1, R5 ;  /* 0x0000000106067824 */ /* 0x000fe400078e0205 */
[----:B-1----:R-:W-:-:S04]  /*13e0*/  FFMA R12, R7, R11, 1 ;  /* 0x3f800000070c7423 */ /* 0x002fc8000000000b */
[----:B------:R-:W-:-:S04]  /*13f0*/  FFMA R16, R7, R12, R7 ;  /* 0x0000000c07107223 */ /* 0x000fc80000000007 */
[----:B------:R-:W-:-:S04]  /*1400*/  FFMA R7, R0, R16, RZ ;  /* 0x0000001000077223 */ /* 0x000fc800000000ff */
[----:B------:R-:W-:-:S04]  /*1410*/  FFMA R12, R11, R7, R0 ;  /* 0x000000070b0c7223 */ /* 0x000fc80000000000 */
[----:B------:R-:W-:-:S04]  /*1420*/  FFMA R7, R16, R12, R7 ;  /* 0x0000000c10077223 */ /* 0x000fc80000000007 */
[----:B------:R-:W-:-:S04]  /*1430*/  FFMA R12, R11, R7, R0 ;  /* 0x000000070b0c7223 */ /* 0x000fc80000000000 */
[----:B------:R-:W-:-:S05]  /*1440*/  FFMA R0, R16, R12, R7 ;  /* 0x0000000c10007223 */ /* 0x000fca0000000007 */
[----:B------:R-:W-:-:S04]  /*1450*/  SHF.R.U32.HI R3, RZ, 0x17, R0 ;  /* 0x00000017ff037819 */ /* 0x000fc80000011600 */
[----:B------:R-:W-:-:S05]  /*1460*/  LOP3.LUT R3, R3, 0xff, RZ, 0xc0, !PT ;  /* 0x000000ff03037812 */ /* 0x000fca00078ec0ff */
[----:B------:R-:W-:-:S04]  /*1470*/  IMAD.IADD R11, R3, 0x1, R6 ;  /* 0x00000001030b7824 */ /* 0x000fc800078e0206 */
[----:B------:R-:W-:-:S05]  /*1480*/  VIADD R3, R11, 0xffffffff ;  /* 0xffffffff0b037836 */ /* 0x000fca0000000000 */
[----:B------:R-:W-:-:S13]  /*1490*/  ISETP.GE.U32.AND P0, PT, R3, 0xfe, PT ;  /* 0x000000fe0300780c */ /* 0x000fda0003f06070 */
[----:B------:R-:W-:Y:S05]  /*14a0*/  @!P0 BRA `(.L_x_9) ;  /* 0x0000000000808947 */ /* 0x000fea0003800000 */
[----:B------:R-:W-:-:S13]  /*14b0*/  ISETP.GT.AND P0, PT, R11, 0xfe, PT ;  /* 0x000000fe0b00780c */ /* 0x000fda0003f04270 */
[----:B------:R-:W-:Y:S05]  /*14c0*/  @P0 BRA `(.L_x_10) ;  /* 0x00000000006c0947 */ /* 0x000fea0003800000 */
[----:B------:R-:W-:-:S13]  /*14d0*/  ISETP.GE.AND P0, PT, R11, 0x1, PT ;  /* 0x000000010b00780c */ /* 0x000fda0003f06270 */
[----:B------:R-:W-:Y:S05]  /*14e0*/  @P0 BRA `(.L_x_11) ;  /* 0x0000000000980947 */ /* 0x000fea0003800000 */
[----:B------:R-:W-:Y:S02]  /*14f0*/  ISETP.GE.AND P0, PT, R11, -0x18, PT ;  /* 0xffffffe80b00780c */ /* 0x000fe40003f06270 */
[----:B------:R-:W-:-:S11]  /*1500*/  LOP3.LUT R0, R0, 0x80000000, RZ, 0xc0, !PT ;  /* 0x8000000000007812 */ /* 0x000fd600078ec0ff */
[----:B------:R-:W-:Y:S05]  /*1510*/  @!P0 BRA `(.L_x_11) ;  /* 0x00000000008c8947 */ /* 0x000fea0003800000 */
[CCC-:B------:R-:W-:Y:S01]  /*1520*/  FFMA.RZ R3, R16.reuse, R12.reuse, R7.reuse ;  /* 0x0000000c10037223 */ /* 0x1c0fe2000000c007 */
[CCC-:B------:R-:W-:Y:S01]  /*1530*/  FFMA.RM R6, R16.reuse, R12.reuse, R7.reuse ;  /* 0x0000000c10067223 */ /* 0x1c0fe20000004007 */
[C---:B------:R-:W-:Y:S02]  /*1540*/  ISETP.NE.AND P2, PT, R11.reuse, RZ, PT ;  /* 0x000000ff0b00720c */ /* 0x040fe40003f45270 */
[----:B------:R-:W-:Y:S02]  /*1550*/  ISETP.NE.AND P1, PT, R11, RZ, PT ;  /* 0x000000ff0b00720c */ /* 0x000fe40003f25270 */
[----:B------:R-:W-:Y:S01]  /*1560*/  LOP3.LUT R5, R3, 0x7fffff, RZ, 0xc0, !PT ;  /* 0x007fffff03057812 */ /* 0x000fe200078ec0ff */
[----:B------:R-:W-:Y:S01]  /*1570*/  FFMA.RP R3, R16, R12, R7 ;  /* 0x0000000c10037223 */ /* 0x000fe20000008007 */
[----:B------:R-:W-:Y:S02]  /*1580*/  VIADD R12, R11, 0x20 ;  /* 0x000000200b0c7836 */ /* 0x000fe40000000000 */
[----:B------:R-:W-:Y:S01]  /*1590*/  LOP3.LUT R5, R5, 0x800000, RZ, 0xfc, !PT ;  /* 0x0080000005057812 */ /* 0x000fe200078efcff */
[----:B------:R-:W-:Y:S01]  /*15a0*/  IMAD.MOV R7, RZ, RZ, -R11 ;  /* 0x000000ffff077224 */ /* 0x000fe200078e0a0b */
[----:B------:R-:W-:-:S02]  /*15b0*/  FSETP.NEU.FTZ.AND P0, PT, R3, R6, PT ;  /* 0x000000060300720b */ /* 0x000fc40003f1d000 */
[----:B------:R-:W-:Y:S02]  /*15c0*/  SHF.L.U32 R12, R5, R12, RZ ;  /* 0x0000000c050c7219 */ /* 0x000fe400000006ff */
[----:B------:R-:W-:Y:S02]  /*15d0*/  SEL R6, R7, RZ, P2 ;  /* 0x000000ff07067207 */ /* 0x000fe40001000000 */
[----:B------:R-:W-:Y:S02]  /*15e0*/  ISETP.NE.AND P1, PT, R12, RZ, P1 ;  /* 0x000000ff0c00720c */ /* 0x000fe40000f25270 */
[----:B------:R-:W-:Y:S02]  /*15f0*/  SHF.R.U32.HI R6, RZ, R6, R5 ;  /* 0x00000006ff067219 */ /* 0x000fe40000011605 */
[----:B------:R-:W-:Y:S02]  /*1600*/  PLOP3.LUT P0, PT, P0, P1, PT, 0xf8, 0x8f ;  /* 0x00000000008f781c */ /* 0x000fe40000703f70 */
[----:B------:R-:W-:-:S02]  /*1610*/  SHF.R.U32.HI R12, RZ, 0x1, R6 ;  /* 0x00000001ff0c7819 */ /* 0x000fc40000011606 */
[----:B------:R-:W-:-:S04]  /*1620*/  SEL R3, RZ, 0x1, !P0 ;  /* 0x00000001ff037807 */ /* 0x000fc80004000000 */
[----:B------:R-:W-:-:S04]  /*1630*/  LOP3.LUT R3, R3, 0x1, R12, 0xf8, !PT ;  /* 0x0000000103037812 */ /* 0x000fc800078ef80c */
[----:B------:R-:W-:-:S05]  /*1640*/  LOP3.LUT R3, R3, R6, RZ, 0xc0, !PT ;  /* 0x0000000603037212 */ /* 0x000fca00078ec0ff */
[----:B------:R-:W-:-:S05]  /*1650*/  IMAD.IADD R3, R12, 0x1, R3 ;  /* 0x000000010c037824 */ /* 0x000fca00078e0203 */
[----:B------:R-:W-:Y:S01]  /*1660*/  LOP3.LUT R0, R3, R0, RZ, 0xfc, !PT ;  /* 0x0000000003007212 */ /* 0x000fe200078efcff */
[----:B------:R-:W-:Y:S06]  /*1670*/  BRA `(.L_x_11) ;  /* 0x0000000000347947 */ /* 0x000fec0003800000 */
.L_x_10:
[----:B------:R-:W-:-:S04]  /*1680*/  LOP3.LUT R0, R0, 0x80000000, RZ, 0xc0, !PT ;  /* 0x8000000000007812 */ /* 0x000fc800078ec0ff */
[----:B------:R-:W-:Y:S01]  /*1690*/  LOP3.LUT R0, R0, 0x7f800000, RZ, 0xfc, !PT ;  /* 0x7f80000000007812 */ /* 0x000fe200078efcff */
[----:B------:R-:W-:Y:S06]  /*16a0*/  BRA `(.L_x_11) ;  /* 0x0000000000287947 */ /* 0x000fec0003800000 */
.L_x_9:
[----:B------:R-:W-:Y:S01]  /*16b0*/  IMAD R0, R6, 0x800000, R0 ;  /* 0x0080000006007824 */ /* 0x000fe200078e0200 */
[----:B------:R-:W-:Y:S06]  /*16c0*/  BRA `(.L_x_11) ;  /* 0x0000000000207947 */ /* 0x000fec0003800000 */
.L_x_8:
[----:B------:R-:W-:-:S04]  /*16d0*/  LOP3.LUT R0, R3, 0x80000000, R0, 0x48, !PT ;  /* 0x8000000003007812 */ /* 0x000fc800078e4800 */
[----:B------:R-:W-:Y:S01]  /*16e0*/  LOP3.LUT R0, R0, 0x7f800000, RZ, 0xfc, !PT ;  /* 0x7f80000000007812 */ /* 0x000fe200078efcff */
[----:B------:R-:W-:Y:S06]  /*16f0*/  BRA `(.L_x_11) ;  /* 0x0000000000147947 */ /* 0x000fec0003800000 */
.L_x_7:
[----:B------:R-:W-:Y:S01]  /*1700*/  LOP3.LUT R0, R3, 0x80000000, R0, 0x48, !PT ;  /* 0x8000000003007812 */ /* 0x000fe200078e4800 */
[----:B------:R-:W-:Y:S06]  /*1710*/  BRA `(.L_x_11) ;  /* 0x00000000000c7947 */ /* 0x000fec0003800000 */
.L_x_6:
[----:B------:R-:W0:Y:S01]  /*1720*/  MUFU.RSQ R0, -QNAN ;  /* 0xffc0000000007908 */ /* 0x000e220000001400 */
[----:B------:R-:W-:Y:S05]  /*1730*/  BRA `(.L_x_11) ;  /* 0x0000000000047947 */ /* 0x000fea0003800000 */
.L_x_5:
[----:B------:R-:W-:-:S07]  /*1740*/  FADD.FTZ R0, R0, R3 ;  /* 0x0000000300007221 */ /* 0x000fce0000010000 */
.L_x_11:
[----:B------:R-:W-:-:S04]  /*1750*/  IMAD.MOV.U32 R5, RZ, RZ, 0x0 ;  /* 0x00000000ff057424 */ /* 0x000fc800078e00ff */
[----:B0-----:R-:W-:Y:S05]  /*1760*/  RET.REL.NODEC R4 `(_ZN3vdd20grid_to_bytes_kernelEPKhiiiiiiiiiiPh) ;  /* 0xffffffe804247950 */ /* 0x001fea0003c3ffff */
.L_x_12:
[----:B------:R-:W-:-:S00]  /*1770*/  BRA `(.L_x_12) ;  /* 0xfffffffc00fc7947 */ /* 0x000fc0000383ffff */
[----:B------:R-:W-:-:S00]  /*1780*/  NOP ;  /* 0x0000000000007918 */ /* 0x000fc00000000000 */
[----:B------:R-:W-:-:S00]  /*1790*/  NOP ;  /* 0x0000000000007918 */ /* 0x000fc00000000000 */
[----:B------:R-:W-:-:S00]  /*17a0*/  NOP ;  /* 0x0000000000007918 */ /* 0x000fc00000000000 */
[----:B------:R-:W-:-:S00]  /*17b0*/  NOP ;  /* 0x0000000000007918 */ /* 0x000fc00000000000 */
[----:B------:R-:W-:-:S00]  /*17c0*/  NOP ;  /* 0x0000000000007918 */ /* 0x000fc00000000000 */
[----:B------:R-:W-:-:S00]  /*17d0*/  NOP ;  /* 0x0000000000007918 */ /* 0x000fc00000000000 */
[----:B------:R-:W-:-:S00]  /*17e0*/  NOP ;  /* 0x0000000000007918 */ /* 0x000fc00000000000 */
[----:B------:R-:W-:-:S00]  /*17f0*/  NOP ;  /* 0x0000000000007918 */ /* 0x000fc00000000000 */
.L_x_14:


//--------------------- .text._ZN3vdd15bit_pack_kernelEPKhiPh --------------------------
	.section	.text._ZN3vdd15bit_pack_kernelEPKhiPh,"ax",@progbits
	.align	128
        .global         _ZN3vdd15bit_pack_kernelEPKhiPh
        .type           _ZN3vdd15bit_pack_kernelEPKhiPh,@function
        .size           _ZN3vdd15bit_pack_kernelEPKhiPh,(.L_x_16 - _ZN3vdd15bit_pack_kernelEPKhiPh)
        .other          _ZN3vdd15bit_pack_kernelEPKhiPh,@"STO_CUDA_ENTRY STV_DEFAULT"
_ZN3vdd15bit_pack_kernelEPKhiPh:
.text._ZN3vdd15bit_pack_kernelEPKhiPh:
[----:B------:R-:W-:Y:S01]  /*0000*/  LDC R1, c[0x0][0x37c] ;  /* 0x0000df00ff017b82 */ /* 0x000fe20000000800 */
[----:B------:R-:W0:Y:S01]  /*0010*/  S2R R3, SR_TID.X ;  /* 0x0000000000037919 */ /* 0x000e220000002100 */
[----:B------:R-:W1:Y:S06]  /*0020*/  LDCU UR6, c[0x0][0x388] ;  /* 0x00007100ff0677ac */ /* 0x000e6c0008000800 */
[----:B------:R-:W0:Y:S08]  /*0030*/  S2UR UR5, SR_CTAID.X ;  /* 0x00000000000579c3 */ /* 0x000e300000002500 */
[----:B------:R-:W0:Y:S01]  /*0040*/  LDC R0, c[0x0][0x360] ;  /* 0x0000d800ff007b82 */ /* 0x000e220000000800 */
[----:B-1----:R-:W-:-:S04]  /*0050*/  USHF.R.S32.HI UR4, URZ, 0x1f, UR6 ;  /* 0x0000001fff047899 */ /* 0x002fc80008011406 */
[----:B------:R-:W-:-:S04]  /*0060*/  ULEA.HI UR4, UR4, UR6, URZ, 0x2 ;  /* 0x0000000604047291 */ /* 0x000fc8000f8f10ff */
[----:B------:R-:W-:Y:S01]  /*0070*/  USHF.R.S32.HI UR4, URZ, 0x2, UR4 ;  /* 0x00000002ff047899 */ /* 0x000fe20008011404 */
[----:B0-----:R-:W-:-:S05]  /*0080*/  IMAD R0, R0, UR5, R3 ;  /* 0x0000000500007c24 */ /* 0x001fca000f8e0203 */
[----:B------:R-:W-:-:S13]  /*0090*/  ISETP.GE.AND P0, PT, R0, UR4, PT ;  /* 0x0000000400007c0c */ /* 0x000fda000bf06270 */
[----:B------:R-:W-:Y:S05]  /*00a0*/  @P0 EXIT ;  /* 0x000000000000094d */ /* 0x000fea0003800000 */
[----:B------:R-:W0:Y:S01]  /*00b0*/  LDCU.64 UR8, c[0x0][0x380] ;  /* 0x00007000ff0877ac */ /* 0x000e220008000a00 */
[----:B------:R-:W-:Y:S01]  /*00c0*/  IMAD.SHL.U32 R4, R0, 0x4, RZ ;  /* 0x0000000400047824 */ /* 0x000fe200078e00ff */
[----:B------:R-:W1:Y:S03]  /*00d0*/  LDCU.64 UR4, c[0x0][0x358] ;  /* 0x00006b00ff0477ac */ /* 0x000e660008000a00 */
[C---:B------:R-:W-:Y:S01]  /*00e0*/  VIADD R3, R4.reuse, 0x1 ;  /* 0x0000000104037836 */ /* 0x040fe20000000000 */
[C---:B------:R-:W-:Y:S01]  /*00f0*/  ISETP.GE.AND P0, PT, R4.reuse, UR6, PT ;  /* 0x0000000604007c0c */ /* 0x040fe2000bf06270 */
[----:B------:R-:W-:-:S03]  /*0100*/  VIADD R5, R4, 0x2 ;  /* 0x0000000204057836 */ /* 0x000fc60000000000 */
[----:B------:R-:W-:Y:S02]  /*0110*/  ISETP.GE.AND P1, PT, R3, UR6, PT ;  /* 0x0000000603007c0c */ /* 0x000fe4000bf26270 */
[----:B0-----:R-:W-:-:S04]  /*0120*/  IADD3 R2, P2, PT, R4, UR8, RZ ;  /* 0x0000000804027c10 */ /* 0x001fc8000ff5e0ff */
[C---:B------:R-:W-:Y:S02]  /*0130*/  LEA.HI.X.SX32 R3, R4.reuse, UR9, 0x1, P2 ;  /* 0x0000000904037c11 */ /* 0x040fe400090f0eff */
[----:B------:R-:W-:Y:S01]  /*0140*/  ISETP.GE.AND P3, PT, R5, UR6, PT ;  /* 0x0000000605007c0c */ /* 0x000fe2000bf66270 */
[----:B------:R-:W-:Y:S01]  /*0150*/  VIADD R4, R4, 0x3 ;  /* 0x0000000304047836 */ /* 0x000fe20000000000 */
[----:B------:R-:W0:Y:S01]  /*0160*/  LDCU.64 UR8, c[0x0][0x390] ;  /* 0x00007200ff0877ac */ /* 0x000e220008000a00 */
[----:B-1----:R-:W2:Y:S04]  /*0170*/  @!P0 LDG.E.U8 R6, desc[UR4][R2.64] ;  /* 0x0000000402068981 */ /* 0x002ea8000c1e1100 */
[----:B------:R-:W3:Y:S01]  /*0180*/  @!P1 LDG.E.U8 R7, desc[UR4][R2.64+0x1] ;  /* 0x0000010402079981 */ /* 0x000ee2000c1e1100 */
[----:B------:R-:W-:-:S05]  /*0190*/  ISETP.GE.AND P2, PT, R4, UR6, PT ;  /* 0x0000000604007c0c */ /* 0x000fca000bf46270 */
[----:B------:R-:W4:Y:S08]  /*01a0*/  @!P3 LDG.E.U8 R8, desc[UR4][R2.64+0x2] ;  /* 0x000002040208b981 */ /* 0x000f30000c1e1100 */
[----:B------:R0:W5:Y:S01]  /*01b0*/  @!P2 LDG.E.U8 R10, desc[UR4][R2.64+0x3] ;  /* 0x00000304020aa981 */ /* 0x000162000c1e1100 */
[----:B------:R-:W-:Y:S01]  /*01c0*/  PRMT R5, RZ, 0x7610, R5 ;  /* 0x00007610ff057816 */ /* 0x000fe20000000005 */
[----:B--2---:R-:W-:-:S02]  /*01d0*/  @!P0 IMAD.SHL.U32 R6, R6, 0x40, RZ ;  /* 0x0000004006068824 */ /* 0x004fc400078e00ff */
[----:B---3--:R-:W-:-:S03]  /*01e0*/  @!P1 IMAD.SHL.U32 R4, R7, 0x10, RZ ;  /* 0x0000001007049824 */ /* 0x008fc600078e00ff */
[----:B------:R-:W-:Y:S02]  /*01f0*/  @!P0 PRMT R5, R6, 0x7610, R5 ;  /* 0x0000761006058816 */ /* 0x000fe40000000005 */
[----:B0-----:R-:W-:Y:S02]  /*0200*/  IADD3 R2, P0, PT, R0, UR8, RZ ;  /* 0x0000000800027c10 */ /* 0x001fe4000ff1e0ff */
[----:B------:R-:W-:Y:S01]  /*0210*/  @!P1 LOP3.LUT R4, R5, 0x30, R4, 0xf8, !PT ;  /* 0x0000003005049812 */ /* 0x000fe200078ef804 */
[----:B----4-:R-:W-:Y:S01]  /*0220*/  @!P3 IMAD.SHL.U32 R8, R8, 0x4, RZ ;  /* 0x000000040808b824 */ /* 0x010fe200078e00ff */
[----:B------:R-:W-:Y:S02]  /*0230*/  LEA.HI.X.SX32 R3, R0, UR9, 0x1, P0 ;  /* 0x0000000900037c11 */ /* 0x000fe400080f0eff */
[----:B------:R-:W-:-:S04]  /*0240*/  @!P1 PRMT R5, R4, 0x7610, R5 ;  /* 0x0000761004059816 */ /* 0x000fc80000000005 */
[----:B------:R-:W-:-:S04]  /*0250*/  @!P3 LOP3.LUT R8, R5, 0xc, R8, 0xf8, !PT ;  /* 0x0000000c0508b812 */ /* 0x000fc800078ef808 */
[----:B------:R-:W-:-:S04]  /*0260*/  @!P3 PRMT R5, R8, 0x7610, R5 ;  /* 0x000076100805b816 */ /* 0x000fc80000000005 */
[----:B-----5:R-:W-:-:S04]  /*0270*/  @!P2 LOP3.LUT R10, R5, 0x3, R10, 0xf8, !PT ;  /* 0x00000003050aa812 */ /* 0x020fc800078ef80a */
[----:B------:R-:W-:-:S05]  /*0280*/  @!P2 PRMT R5, R10, 0x7610, R5 ;  /* 0x000076100a05a816 */ /* 0x000fca0000000005 */
[----:B------:R-:W-:Y:S01]  /*0290*/  STG.E.U8 desc[UR4][R2.64], R5 ;  /* 0x0000000502007986 */ /* 0x000fe2000c101104 */
[----:B------:R-:W-:Y:S05]  /*02a0*/  EXIT ;  /* 0x000000000000794d */ /* 0x000fea0003800000 */
.L_x_13:
        /* <DEDUP_REMOVED lines=13> */
.L_x_16:


//--------------------- .nv.shared.reserved.0     --------------------------
	.section	.nv.shared.reserved.0,"aw",@nobits
	.weak		__nv_reservedSMEM_offset_0_alias
	.size		__nv_reservedSMEM_offset_0_alias, 0, 64
	.other		__nv_reservedSMEM_offset_0_alias,@"STO_CUDA_RESERVED_SHARED STV_DEFAULT"
__nv_reservedSMEM_offset_0_alias:
	.zero		0
	.zero		64


//--------------------- .nv.constant0._ZN3vdd20grid_to_bytes_kernelEPKhiiiiiiiiiiPh --------------------------
	.section	.nv.constant0._ZN3vdd20grid_to_bytes_kernelEPKhiiiiiiiiiiPh,"a",@progbits
	.sectionflags	@""
	.align	4
.nv.constant0._ZN3vdd20grid_to_bytes_kernelEPKhiiiiiiiiiiPh:
	.zero		952


//--------------------- .nv.constant0._ZN3vdd15bit_pack_kernelEPKhiPh --------------------------
	.section	.nv.constant0._ZN3vdd15bit_pack_kernelEPKhiPh,"a",@progbits
	.sectionflags	@""
	.align	4
.nv.constant0._ZN3vdd15bit_pack_kernelEPKhiPh:
	.zero		920


//--------------------- SYMBOLS --------------------------

	.type		.nv.reservedSmem.offset0,@object
	.size		.nv.reservedSmem.offset0,0x4
